//
// Generated by NVIDIA NVVM Compiler
//
// Compiler Build ID: CL-36424714
// Cuda compilation tools, release 13.0, V13.0.88
// Based on NVVM 20.0.0
//

.version 9.0
.target sm_100
.address_size 64

	// .globl	_Z12setup_kernelP17curandStateXORWOW
.global .align 4 .b8 precalc_xorwow_matrix[102400];
.global .align 4 .b8 precalc_xorwow_offset_matrix[102400];
.global .align 4 .b8 mrg32k3aM1[2304];
.global .align 4 .b8 mrg32k3aM2[2304];
.global .align 4 .b8 mrg32k3aM1SubSeq[2016];
.global .align 4 .b8 mrg32k3aM2SubSeq[2016];
.global .align 4 .b8 mrg32k3aM1Seq[2304];
.global .align 4 .b8 mrg32k3aM2Seq[2304];
.const .align 8 .b8 __cr_lgamma_table[72];

.visible .entry _Z12setup_kernelP17curandStateXORWOW(
	.param .u64 .ptr .align 1 _Z12setup_kernelP17curandStateXORWOW_param_0
)
{
	.reg .pred 	%p<24>;
	.reg .b32 	%r<406>;
	.reg .b64 	%rd<18>;

	ld.param.u64 	%rd8, [_Z12setup_kernelP17curandStateXORWOW_param_0];
	cvta.to.global.u64 	%rd9, %rd8;
	mov.u32 	%r182, %ctaid.x;
	mov.u32 	%r183, %ntid.x;
	mov.u32 	%r184, %tid.x;
	mad.lo.s32 	%r185, %r182, %r183, %r184;
	cvt.s64.s32 	%rd17, %r185;
	mul.wide.s32 	%rd10, %r185, 48;
	add.s64 	%rd2, %rd9, %rd10;
	mov.b32 	%r186, 1593684748;
	mov.b32 	%r187, 832094735;
	st.global.v2.u32 	[%rd2], {%r187, %r186};
	mov.b32 	%r188, -123459836;
	mov.b32 	%r189, 1111207954;
	st.global.v2.u32 	[%rd2+8], {%r189, %r188};
	mov.b32 	%r190, 1476011280;
	mov.b32 	%r191, -589760388;
	st.global.v2.u32 	[%rd2+16], {%r191, %r190};
	setp.eq.s32 	%p1, %r185, 0;
	@%p1 bra 	$L__BB0_42;
	mov.b32 	%r312, 0;
	mov.u64 	%rd12, precalc_xorwow_matrix;
$L__BB0_2:
	and.b64  	%rd4, %rd17, 3;
	setp.eq.s64 	%p2, %rd4, 0;
	@%p2 bra 	$L__BB0_41;
	mul.wide.u32 	%rd11, %r312, 3200;
	add.s64 	%rd5, %rd12, %rd11;
	cvt.u32.u64 	%r2, %rd4;
	mov.b32 	%r313, 0;
$L__BB0_4:
	mov.b32 	%r326, 0;
	mov.u32 	%r327, %r326;
	mov.u32 	%r328, %r326;
	mov.u32 	%r329, %r326;
	mov.u32 	%r330, %r326;
	mov.u32 	%r319, %r326;
$L__BB0_5:
	mul.wide.u32 	%rd13, %r319, 4;
	add.s64 	%rd14, %rd2, %rd13;
	ld.global.u32 	%r10, [%rd14+4];
	shl.b32 	%r11, %r319, 5;
	mov.b32 	%r325, 0;
$L__BB0_6:
	.pragma "nounroll";
	shr.u32 	%r196, %r10, %r325;
	and.b32  	%r197, %r196, 1;
	setp.eq.b32 	%p3, %r197, 1;
	not.pred 	%p4, %p3;
	add.s32 	%r198, %r11, %r325;
	mul.lo.s32 	%r199, %r198, 5;
	mul.wide.u32 	%rd15, %r199, 4;
	add.s64 	%rd6, %rd5, %rd15;
	@%p4 bra 	$L__BB0_8;
	ld.global.u32 	%r200, [%rd6];
	xor.b32  	%r330, %r330, %r200;
	ld.global.u32 	%r201, [%rd6+4];
	xor.b32  	%r329, %r329, %r201;
	ld.global.u32 	%r202, [%rd6+8];
	xor.b32  	%r328, %r328, %r202;
	ld.global.u32 	%r203, [%rd6+12];
	xor.b32  	%r327, %r327, %r203;
	ld.global.u32 	%r204, [%rd6+16];
	xor.b32  	%r326, %r326, %r204;
$L__BB0_8:
	and.b32  	%r206, %r196, 2;
	setp.eq.s32 	%p5, %r206, 0;
	@%p5 bra 	$L__BB0_10;
	ld.global.u32 	%r207, [%rd6+20];
	xor.b32  	%r330, %r330, %r207;
	ld.global.u32 	%r208, [%rd6+24];
	xor.b32  	%r329, %r329, %r208;
	ld.global.u32 	%r209, [%rd6+28];
	xor.b32  	%r328, %r328, %r209;
	ld.global.u32 	%r210, [%rd6+32];
	xor.b32  	%r327, %r327, %r210;
	ld.global.u32 	%r211, [%rd6+36];
	xor.b32  	%r326, %r326, %r211;
$L__BB0_10:
	and.b32  	%r213, %r196, 4;
	setp.eq.s32 	%p6, %r213, 0;
	@%p6 bra 	$L__BB0_12;
	ld.global.u32 	%r214, [%rd6+40];
	xor.b32  	%r330, %r330, %r214;
	ld.global.u32 	%r215, [%rd6+44];
	xor.b32  	%r329, %r329, %r215;
	ld.global.u32 	%r216, [%rd6+48];
	xor.b32  	%r328, %r328, %r216;
	ld.global.u32 	%r217, [%rd6+52];
	xor.b32  	%r327, %r327, %r217;
	ld.global.u32 	%r218, [%rd6+56];
	xor.b32  	%r326, %r326, %r218;
$L__BB0_12:
	and.b32  	%r220, %r196, 8;
	setp.eq.s32 	%p7, %r220, 0;
	@%p7 bra 	$L__BB0_14;
	ld.global.u32 	%r221, [%rd6+60];
	xor.b32  	%r330, %r330, %r221;
	ld.global.u32 	%r222, [%rd6+64];
	xor.b32  	%r329, %r329, %r222;
	ld.global.u32 	%r223, [%rd6+68];
	xor.b32  	%r328, %r328, %r223;
	ld.global.u32 	%r224, [%rd6+72];
	xor.b32  	%r327, %r327, %r224;
	ld.global.u32 	%r225, [%rd6+76];
	xor.b32  	%r326, %r326, %r225;
$L__BB0_14:
	and.b32  	%r227, %r196, 16;
	setp.eq.s32 	%p8, %r227, 0;
	@%p8 bra 	$L__BB0_16;
	ld.global.u32 	%r228, [%rd6+80];
	xor.b32  	%r330, %r330, %r228;
	ld.global.u32 	%r229, [%rd6+84];
	xor.b32  	%r329, %r329, %r229;
	ld.global.u32 	%r230, [%rd6+88];
	xor.b32  	%r328, %r328, %r230;
	ld.global.u32 	%r231, [%rd6+92];
	xor.b32  	%r327, %r327, %r231;
	ld.global.u32 	%r232, [%rd6+96];
	xor.b32  	%r326, %r326, %r232;
$L__BB0_16:
	and.b32  	%r234, %r196, 32;
	setp.eq.s32 	%p9, %r234, 0;
	@%p9 bra 	$L__BB0_18;
	ld.global.u32 	%r235, [%rd6+100];
	xor.b32  	%r330, %r330, %r235;
	ld.global.u32 	%r236, [%rd6+104];
	xor.b32  	%r329, %r329, %r236;
	ld.global.u32 	%r237, [%rd6+108];
	xor.b32  	%r328, %r328, %r237;
	ld.global.u32 	%r238, [%rd6+112];
	xor.b32  	%r327, %r327, %r238;
	ld.global.u32 	%r239, [%rd6+116];
	xor.b32  	%r326, %r326, %r239;
$L__BB0_18:
	and.b32  	%r241, %r196, 64;
	setp.eq.s32 	%p10, %r241, 0;
	@%p10 bra 	$L__BB0_20;
	ld.global.u32 	%r242, [%rd6+120];
	xor.b32  	%r330, %r330, %r242;
	ld.global.u32 	%r243, [%rd6+124];
	xor.b32  	%r329, %r329, %r243;
	ld.global.u32 	%r244, [%rd6+128];
	xor.b32  	%r328, %r328, %r244;
	ld.global.u32 	%r245, [%rd6+132];
	xor.b32  	%r327, %r327, %r245;
	ld.global.u32 	%r246, [%rd6+136];
	xor.b32  	%r326, %r326, %r246;
$L__BB0_20:
	and.b32  	%r248, %r196, 128;
	setp.eq.s32 	%p11, %r248, 0;
	@%p11 bra 	$L__BB0_22;
	ld.global.u32 	%r249, [%rd6+140];
	xor.b32  	%r330, %r330, %r249;
	ld.global.u32 	%r250, [%rd6+144];
	xor.b32  	%r329, %r329, %r250;
	ld.global.u32 	%r251, [%rd6+148];
	xor.b32  	%r328, %r328, %r251;
	ld.global.u32 	%r252, [%rd6+152];
	xor.b32  	%r327, %r327, %r252;
	ld.global.u32 	%r253, [%rd6+156];
	xor.b32  	%r326, %r326, %r253;
$L__BB0_22:
	and.b32  	%r255, %r196, 256;
	setp.eq.s32 	%p12, %r255, 0;
	@%p12 bra 	$L__BB0_24;
	ld.global.u32 	%r256, [%rd6+160];
	xor.b32  	%r330, %r330, %r256;
	ld.global.u32 	%r257, [%rd6+164];
	xor.b32  	%r329, %r329, %r257;
	ld.global.u32 	%r258, [%rd6+168];
	xor.b32  	%r328, %r328, %r258;
	ld.global.u32 	%r259, [%rd6+172];
	xor.b32  	%r327, %r327, %r259;
	ld.global.u32 	%r260, [%rd6+176];
	xor.b32  	%r326, %r326, %r260;
$L__BB0_24:
	and.b32  	%r262, %r196, 512;
	setp.eq.s32 	%p13, %r262, 0;
	@%p13 bra 	$L__BB0_26;
	ld.global.u32 	%r263, [%rd6+180];
	xor.b32  	%r330, %r330, %r263;
	ld.global.u32 	%r264, [%rd6+184];
	xor.b32  	%r329, %r329, %r264;
	ld.global.u32 	%r265, [%rd6+188];
	xor.b32  	%r328, %r328, %r265;
	ld.global.u32 	%r266, [%rd6+192];
	xor.b32  	%r327, %r327, %r266;
	ld.global.u32 	%r267, [%rd6+196];
	xor.b32  	%r326, %r326, %r267;
$L__BB0_26:
	and.b32  	%r269, %r196, 1024;
	setp.eq.s32 	%p14, %r269, 0;
	@%p14 bra 	$L__BB0_28;
	ld.global.u32 	%r270, [%rd6+200];
	xor.b32  	%r330, %r330, %r270;
	ld.global.u32 	%r271, [%rd6+204];
	xor.b32  	%r329, %r329, %r271;
	ld.global.u32 	%r272, [%rd6+208];
	xor.b32  	%r328, %r328, %r272;
	ld.global.u32 	%r273, [%rd6+212];
	xor.b32  	%r327, %r327, %r273;
	ld.global.u32 	%r274, [%rd6+216];
	xor.b32  	%r326, %r326, %r274;
$L__BB0_28:
	and.b32  	%r276, %r196, 2048;
	setp.eq.s32 	%p15, %r276, 0;
	@%p15 bra 	$L__BB0_30;
	ld.global.u32 	%r277, [%rd6+220];
	xor.b32  	%r330, %r330, %r277;
	ld.global.u32 	%r278, [%rd6+224];
	xor.b32  	%r329, %r329, %r278;
	ld.global.u32 	%r279, [%rd6+228];
	xor.b32  	%r328, %r328, %r279;
	ld.global.u32 	%r280, [%rd6+232];
	xor.b32  	%r327, %r327, %r280;
	ld.global.u32 	%r281, [%rd6+236];
	xor.b32  	%r326, %r326, %r281;
$L__BB0_30:
	and.b32  	%r283, %r196, 4096;
	setp.eq.s32 	%p16, %r283, 0;
	@%p16 bra 	$L__BB0_32;
	ld.global.u32 	%r284, [%rd6+240];
	xor.b32  	%r330, %r330, %r284;
	ld.global.u32 	%r285, [%rd6+244];
	xor.b32  	%r329, %r329, %r285;
	ld.global.u32 	%r286, [%rd6+248];
	xor.b32  	%r328, %r328, %r286;
	ld.global.u32 	%r287, [%rd6+252];
	xor.b32  	%r327, %r327, %r287;
	ld.global.u32 	%r288, [%rd6+256];
	xor.b32  	%r326, %r326, %r288;
$L__BB0_32:
	and.b32  	%r290, %r196, 8192;
	setp.eq.s32 	%p17, %r290, 0;
	@%p17 bra 	$L__BB0_34;
	ld.global.u32 	%r291, [%rd6+260];
	xor.b32  	%r330, %r330, %r291;
	ld.global.u32 	%r292, [%rd6+264];
	xor.b32  	%r329, %r329, %r292;
	ld.global.u32 	%r293, [%rd6+268];
	xor.b32  	%r328, %r328, %r293;
	ld.global.u32 	%r294, [%rd6+272];
	xor.b32  	%r327, %r327, %r294;
	ld.global.u32 	%r295, [%rd6+276];
	xor.b32  	%r326, %r326, %r295;
$L__BB0_34:
	and.b32  	%r297, %r196, 16384;
	setp.eq.s32 	%p18, %r297, 0;
	@%p18 bra 	$L__BB0_36;
	ld.global.u32 	%r298, [%rd6+280];
	xor.b32  	%r330, %r330, %r298;
	ld.global.u32 	%r299, [%rd6+284];
	xor.b32  	%r329, %r329, %r299;
	ld.global.u32 	%r300, [%rd6+288];
	xor.b32  	%r328, %r328, %r300;
	ld.global.u32 	%r301, [%rd6+292];
	xor.b32  	%r327, %r327, %r301;
	ld.global.u32 	%r302, [%rd6+296];
	xor.b32  	%r326, %r326, %r302;
$L__BB0_36:
	and.b32  	%r304, %r196, 32768;
	setp.eq.s32 	%p19, %r304, 0;
	@%p19 bra 	$L__BB0_38;
	ld.global.u32 	%r305, [%rd6+300];
	xor.b32  	%r330, %r330, %r305;
	ld.global.u32 	%r306, [%rd6+304];
	xor.b32  	%r329, %r329, %r306;
	ld.global.u32 	%r307, [%rd6+308];
	xor.b32  	%r328, %r328, %r307;
	ld.global.u32 	%r308, [%rd6+312];
	xor.b32  	%r327, %r327, %r308;
	ld.global.u32 	%r309, [%rd6+316];
	xor.b32  	%r326, %r326, %r309;
$L__BB0_38:
	add.s32 	%r325, %r325, 16;
	setp.ne.s32 	%p20, %r325, 32;
	@%p20 bra 	$L__BB0_6;
	mad.lo.s32 	%r310, %r319, -31, %r11;
	add.s32 	%r319, %r310, 1;
	setp.ne.s32 	%p21, %r319, 5;
	@%p21 bra 	$L__BB0_5;
	st.global.u32 	[%rd2+4], %r330;
	st.global.u32 	[%rd2+8], %r329;
	st.global.u32 	[%rd2+12], %r328;
	st.global.u32 	[%rd2+16], %r327;
	st.global.u32 	[%rd2+20], %r326;
	add.s32 	%r313, %r313, 1;
	setp.lt.u32 	%p22, %r313, %r2;
	@%p22 bra 	$L__BB0_4;
$L__BB0_41:
	shr.u64 	%rd7, %rd17, 2;
	add.s32 	%r312, %r312, 1;
	setp.gt.u64 	%p23, %rd17, 3;
	mov.u64 	%rd17, %rd7;
	@%p23 bra 	$L__BB0_2;
$L__BB0_42:
	mov.b32 	%r311, 0;
	st.global.v2.u32 	[%rd2+24], {%r311, %r311};
	st.global.u32 	[%rd2+32], %r311;
	mov.b64 	%rd16, 0;
	st.global.u64 	[%rd2+40], %rd16;
	ret;

}
	// .globl	_Z15generate_kernelP17curandStateXORWOWPf
.visible .entry _Z15generate_kernelP17curandStateXORWOWPf(
	.param .u64 .ptr .align 1 _Z15generate_kernelP17curandStateXORWOWPf_param_0,
	.param .u64 .ptr .align 1 _Z15generate_kernelP17curandStateXORWOWPf_param_1
)
{
	.reg .b32 	%r<22>;
	.reg .b32 	%f<4>;
	.reg .b64 	%rd<9>;
	.reg .b64 	%fd<2>;

	ld.param.u64 	%rd1, [_Z15generate_kernelP17curandStateXORWOWPf_param_0];
	ld.param.u64 	%rd2, [_Z15generate_kernelP17curandStateXORWOWPf_param_1];
	cvta.to.global.u64 	%rd3, %rd2;
	cvta.to.global.u64 	%rd4, %rd1;
	mov.u32 	%r1, %ctaid.x;
	mov.u32 	%r2, %ntid.x;
	mov.u32 	%r3, %tid.x;
	mad.lo.s32 	%r4, %r1, %r2, %r3;
	mul.wide.s32 	%rd5, %r4, 48;
	add.s64 	%rd6, %rd4, %rd5;
	ld.global.v2.u32 	{%r5, %r6}, [%rd6];
	ld.global.v2.u32 	{%r7, %r8}, [%rd6+8];
	ld.global.v2.u32 	{%r9, %r10}, [%rd6+16];
	ld.global.v2.u32 	{%r11, %r12}, [%rd6+24];
	ld.global.f32 	%f1, [%rd6+32];
	ld.global.f64 	%fd1, [%rd6+40];
	shr.u32 	%r13, %r6, 2;
	xor.b32  	%r14, %r13, %r6;
	shl.b32 	%r15, %r10, 4;
	shl.b32 	%r16, %r14, 1;
	xor.b32  	%r17, %r15, %r16;
	xor.b32  	%r18, %r17, %r10;
	xor.b32  	%r19, %r18, %r14;
	add.s32 	%r20, %r5, 362437;
	add.s32 	%r21, %r19, %r20;
	cvt.rn.f32.u32 	%f2, %r21;
	fma.rn.f32 	%f3, %f2, 0f2F800000, 0f2F000000;
	mul.wide.s32 	%rd7, %r4, 4;
	add.s64 	%rd8, %rd3, %rd7;
	st.global.f32 	[%rd8], %f3;
	st.global.v2.u32 	[%rd6], {%r20, %r7};
	st.global.v2.u32 	[%rd6+8], {%r8, %r9};
	st.global.v2.u32 	[%rd6+16], {%r10, %r19};
	st.global.v2.u32 	[%rd6+24], {%r11, %r12};
	st.global.f32 	[%rd6+32], %f1;
	st.global.f64 	[%rd6+40], %fd1;
	ret;

}
	// .globl	_Z16generate_kernelsP17curandStateXORWOWPfi
.visible .entry _Z16generate_kernelsP17curandStateXORWOWPfi(
	.param .u64 .ptr .align 1 _Z16generate_kernelsP17curandStateXORWOWPfi_param_0,
	.param .u64 .ptr .align 1 _Z16generate_kernelsP17curandStateXORWOWPfi_param_1,
	.param .u32 _Z16generate_kernelsP17curandStateXORWOWPfi_param_2
)
{
	.reg .pred 	%p<6>;
	.reg .b32 	%r<130>;
	.reg .b32 	%f<32>;
	.reg .b64 	%rd<9>;
	.reg .b64 	%fd<2>;

	ld.param.u64 	%rd3, [_Z16generate_kernelsP17curandStateXORWOWPfi_param_0];
	ld.param.u64 	%rd4, [_Z16generate_kernelsP17curandStateXORWOWPfi_param_1];
	ld.param.u32 	%r54, [_Z16generate_kernelsP17curandStateXORWOWPfi_param_2];
	setp.lt.s32 	%p1, %r54, 1;
	@%p1 bra 	$L__BB2_9;
	cvta.to.global.u64 	%rd5, %rd3;
	cvta.to.global.u64 	%rd6, %rd4;
	mov.u32 	%r56, %tid.x;
	mov.u32 	%r57, %ntid.x;
	mov.u32 	%r58, %ctaid.x;
	mad.lo.s32 	%r59, %r58, %r57, %r56;
	mul.wide.s32 	%rd7, %r59, 48;
	add.s64 	%rd1, %rd5, %rd7;
	ld.global.v2.u32 	{%r1, %r106}, [%rd1];
	ld.global.v2.u32 	{%r102, %r103}, [%rd1+8];
	ld.global.v2.u32 	{%r104, %r129}, [%rd1+16];
	ld.global.v2.u32 	{%r7, %r8}, [%rd1+24];
	ld.global.f32 	%f1, [%rd1+32];
	ld.global.f64 	%fd1, [%rd1+40];
	mul.wide.s32 	%rd8, %r59, 4;
	add.s64 	%rd2, %rd6, %rd8;
	and.b32  	%r9, %r54, 3;
	setp.lt.u32 	%p2, %r54, 4;
	mov.f32 	%f31, 0f00000000;
	mov.u32 	%r112, %r1;
	@%p2 bra 	$L__BB2_5;
	add.s32 	%r101, %r1, 724874;
	and.b32  	%r60, %r54, 2147483644;
	neg.s32 	%r100, %r60;
	mov.f32 	%f31, 0f00000000;
$L__BB2_3:
	mov.u32 	%r125, %r129;
	shr.u32 	%r61, %r106, 2;
	xor.b32  	%r62, %r61, %r106;
	shl.b32 	%r63, %r125, 4;
	shl.b32 	%r64, %r62, 1;
	xor.b32  	%r65, %r63, %r64;
	xor.b32  	%r66, %r65, %r125;
	xor.b32  	%r126, %r66, %r62;
	add.s32 	%r67, %r101, %r126;
	add.s32 	%r68, %r67, -362437;
	cvt.rn.f32.u32 	%f12, %r68;
	fma.rn.f32 	%f13, %f12, 0f2F800000, 0f2F000000;
	add.f32 	%f14, %f13, %f31;
	shr.u32 	%r69, %r102, 2;
	xor.b32  	%r70, %r69, %r102;
	shl.b32 	%r71, %r126, 4;
	shl.b32 	%r72, %r70, 1;
	xor.b32  	%r73, %r71, %r72;
	xor.b32  	%r74, %r73, %r126;
	xor.b32  	%r127, %r74, %r70;
	add.s32 	%r75, %r101, %r127;
	cvt.rn.f32.u32 	%f15, %r75;
	fma.rn.f32 	%f16, %f15, 0f2F800000, 0f2F000000;
	add.f32 	%f17, %f16, %f14;
	shr.u32 	%r76, %r103, 2;
	xor.b32  	%r77, %r76, %r103;
	shl.b32 	%r78, %r127, 4;
	shl.b32 	%r79, %r77, 1;
	xor.b32  	%r80, %r78, %r79;
	xor.b32  	%r81, %r80, %r127;
	xor.b32  	%r128, %r81, %r77;
	add.s32 	%r82, %r101, %r128;
	add.s32 	%r83, %r82, 362437;
	cvt.rn.f32.u32 	%f18, %r83;
	fma.rn.f32 	%f19, %f18, 0f2F800000, 0f2F000000;
	add.f32 	%f20, %f19, %f17;
	shr.u32 	%r84, %r104, 2;
	xor.b32  	%r85, %r84, %r104;
	shl.b32 	%r86, %r128, 4;
	shl.b32 	%r87, %r85, 1;
	xor.b32  	%r88, %r86, %r87;
	xor.b32  	%r89, %r88, %r128;
	xor.b32  	%r129, %r89, %r85;
	add.s32 	%r90, %r101, %r129;
	add.s32 	%r91, %r90, 724874;
	cvt.rn.f32.u32 	%f21, %r91;
	fma.rn.f32 	%f22, %f21, 0f2F800000, 0f2F000000;
	add.f32 	%f31, %f22, %f20;
	add.s32 	%r101, %r101, 1449748;
	add.s32 	%r100, %r100, 4;
	setp.ne.s32 	%p3, %r100, 0;
	mov.u32 	%r102, %r126;
	mov.u32 	%r103, %r127;
	mov.u32 	%r104, %r128;
	mov.u32 	%r106, %r125;
	@%p3 bra 	$L__BB2_3;
	add.s32 	%r112, %r101, -724874;
	mov.u32 	%r106, %r125;
	mov.u32 	%r102, %r126;
	mov.u32 	%r103, %r127;
	mov.u32 	%r104, %r128;
$L__BB2_5:
	setp.eq.s32 	%p4, %r9, 0;
	@%p4 bra 	$L__BB2_8;
	add.s32 	%r119, %r112, 362437;
	neg.s32 	%r118, %r9;
	mov.u32 	%r128, %r104;
	mov.u32 	%r127, %r103;
	mov.u32 	%r126, %r102;
$L__BB2_7:
	.pragma "nounroll";
	mov.u32 	%r125, %r126;
	mov.u32 	%r126, %r127;
	mov.u32 	%r127, %r128;
	mov.u32 	%r128, %r129;
	shr.u32 	%r92, %r106, 2;
	xor.b32  	%r93, %r92, %r106;
	shl.b32 	%r94, %r128, 4;
	shl.b32 	%r95, %r93, 1;
	xor.b32  	%r96, %r94, %r95;
	xor.b32  	%r97, %r96, %r128;
	xor.b32  	%r129, %r97, %r93;
	add.s32 	%r98, %r119, %r129;
	cvt.rn.f32.u32 	%f23, %r98;
	fma.rn.f32 	%f24, %f23, 0f2F800000, 0f2F000000;
	add.f32 	%f31, %f24, %f31;
	add.s32 	%r119, %r119, 362437;
	add.s32 	%r118, %r118, 1;
	setp.ne.s32 	%p5, %r118, 0;
	mov.u32 	%r106, %r125;
	@%p5 bra 	$L__BB2_7;
$L__BB2_8:
	cvt.rn.f32.u32 	%f25, %r54;
	div.rn.f32 	%f26, %f31, %f25;
	st.global.f32 	[%rd2], %f26;
	mad.lo.s32 	%r99, %r54, 362437, %r1;
	st.global.v2.u32 	[%rd1], {%r99, %r125};
	st.global.v2.u32 	[%rd1+8], {%r126, %r127};
	st.global.v2.u32 	[%rd1+16], {%r128, %r129};
	st.global.v2.u32 	[%rd1+24], {%r7, %r8};
	st.global.f32 	[%rd1+32], %f1;
	st.global.f64 	[%rd1+40], %fd1;
$L__BB2_9:
	ret;

}
	// .globl	_Z14add_arrays_gpuPfS_S_i
.visible .entry _Z14add_arrays_gpuPfS_S_i(
	.param .u64 .ptr .align 1 _Z14add_arrays_gpuPfS_S_i_param_0,
	.param .u64 .ptr .align 1 _Z14add_arrays_gpuPfS_S_i_param_1,
	.param .u64 .ptr .align 1 _Z14add_arrays_gpuPfS_S_i_param_2,
	.param .u32 _Z14add_arrays_gpuPfS_S_i_param_3
)
{
	.reg .pred 	%p<2>;
	.reg .b32 	%r<6>;
	.reg .b32 	%f<4>;
	.reg .b64 	%rd<11>;

	ld.param.u64 	%rd1, [_Z14add_arrays_gpuPfS_S_i_param_0];
	ld.param.u64 	%rd2, [_Z14add_arrays_gpuPfS_S_i_param_1];
	ld.param.u64 	%rd3, [_Z14add_arrays_gpuPfS_S_i_param_2];
	ld.param.u32 	%r2, [_Z14add_arrays_gpuPfS_S_i_param_3];
	mov.u32 	%r3, %ctaid.x;
	mov.u32 	%r4, %ntid.x;
	mov.u32 	%r5, %tid.x;
	mad.lo.s32 	%r1, %r3, %r4, %r5;
	setp.ge.s32 	%p1, %r1, %r2;
	@%p1 bra 	$L__BB3_2;
	cvta.to.global.u64 	%rd4, %rd1;
	cvta.to.global.u64 	%rd5, %rd2;
	cvta.to.global.u64 	%rd6, %rd3;
	mul.wide.s32 	%rd7, %r1, 4;
	add.s64 	%rd8, %rd4, %rd7;
	ld.global.f32 	%f1, [%rd8];
	add.s64 	%rd9, %rd5, %rd7;
	ld.global.f32 	%f2, [%rd9];
	add.f32 	%f3, %f1, %f2;
	add.s64 	%rd10, %rd6, %rd7;
	st.global.f32 	[%rd10], %f3;
$L__BB3_2:
	ret;

}


// ===== COMPILED SASS (sm_100) =====

	.target	sm_100

	.elftype	@"ET_EXEC"


//--------------------- .note.nv.tkinfo           --------------------------
	.section	.note.nv.tkinfo,"",@"SHT_NOTE"
	.sectionflags	@"SHF_NOTE_NV_TKINFO"
	.tkinfo
        /*0018*/ 	.word	0x00000002
        /*0030*/ 	.string	""
        /*0030*/ 	.string	"ptxas"
        /*0030*/ 	.string	"Cuda compilation tools, release 13.0, V13.0.88"
        /*0030*/ 	.string	"Build cuda_13.0.r13.0/compiler.36424714_0"
        /*0030*/ 	.string	"-arch sm_100 -m 64 "



//--------------------- .note.nv.cuinfo           --------------------------
	.section	.note.nv.cuinfo,"",@"SHT_NOTE"
	.sectionflags	@"SHF_NOTE_NV_CUINFO"
        /*0018*/ 	.short	0x0002
        /*001a*/ 	.short	0x0064
        /*001c*/ 	.short	0x0082
	.zero		2


//--------------------- .nv.info                  --------------------------
	.section	.nv.info,"",@"SHT_CUDA_INFO"
	.align	4


	//----- nvinfo : EIATTR_REGCOUNT
	.align		4
        /*0000*/ 	.byte	0x04, 0x2f
        /*0002*/ 	.short	(.L_10 - .L_9)
	.align		4
.L_9:
        /*0004*/ 	.word	index@(_Z12setup_kernelP17curandStateXORWOW)
        /*0008*/ 	.word	0x0000001f


	//----- nvinfo : EIATTR_FRAME_SIZE
	.align		4
.L_10:
        /*000c*/ 	.byte	0x04, 0x11
        /*000e*/ 	.short	(.L_12 - .L_11)
	.align		4
.L_11:
        /*0010*/ 	.word	index@(_Z12setup_kernelP17curandStateXORWOW)
        /*0014*/ 	.word	0x00000000


	//----- nvinfo : EIATTR_REGCOUNT
	.align		4
.L_12:
        /*0018*/ 	.byte	0x04, 0x2f
        /*001a*/ 	.short	(.L_14 - .L_13)
	.align		4
.L_13:
        /*001c*/ 	.word	index@(_Z15generate_kernelP17curandStateXORWOWPf)
        /*0020*/ 	.word	0x0000001a


	//----- nvinfo : EIATTR_FRAME_SIZE
	.align		4
.L_14:
        /*0024*/ 	.byte	0x04, 0x11
        /*0026*/ 	.short	(.L_16 - .L_15)
	.align		4
.L_15:
        /*0028*/ 	.word	index@(_Z15generate_kernelP17curandStateXORWOWPf)
        /*002c*/ 	.word	0x00000000


	//----- nvinfo : EIATTR_REGCOUNT
	.align		4
.L_16:
        /*0030*/ 	.byte	0x04, 0x2f
        /*0032*/ 	.short	(.L_18 - .L_17)
	.align		4
.L_17:
        /*0034*/ 	.word	index@(_Z16generate_kernelsP17curandStateXORWOWPfi)
        /*0038*/ 	.word	0x0000001c


	//----- nvinfo : EIATTR_FRAME_SIZE
	.align		4
.L_18:
        /*003c*/ 	.byte	0x04, 0x11
        /*003e*/ 	.short	(.L_20 - .L_19)
	.align		4
.L_19:
        /*0040*/ 	.word	index@($__internal_0_$__cuda_sm3x_div_rn_noftz_f32_slowpath)
        /*0044*/ 	.word	0x00000000


	//----- nvinfo : EIATTR_FRAME_SIZE
	.align		4
.L_20:
        /*0048*/ 	.byte	0x04, 0x11
        /*004a*/ 	.short	(.L_22 - .L_21)
	.align		4
.L_21:
        /*004c*/ 	.word	index@(_Z16generate_kernelsP17curandStateXORWOWPfi)
        /*0050*/ 	.word	0x00000000


	//----- nvinfo : EIATTR_REGCOUNT
	.align		4
.L_22:
        /*0054*/ 	.byte	0x04, 0x2f
        /*0056*/ 	.short	(.L_24 - .L_23)
	.align		4
.L_23:
        /*0058*/ 	.word	index@(_Z14add_arrays_gpuPfS_S_i)
        /*005c*/ 	.word	0x0000000c


	//----- nvinfo : EIATTR_FRAME_SIZE
	.align		4
.L_24:
        /*0060*/ 	.byte	0x04, 0x11
        /*0062*/ 	.short	(.L_26 - .L_25)
	.align		4
.L_25:
        /*0064*/ 	.word	index@(_Z14add_arrays_gpuPfS_S_i)
        /*0068*/ 	.word	0x00000000


	//----- nvinfo : EIATTR_MIN_STACK_SIZE
	.align		4
.L_26:
        /*006c*/ 	.byte	0x04, 0x12
        /*006e*/ 	.short	(.L_28 - .L_27)
	.align		4
.L_27:
        /*0070*/ 	.word	index@(_Z14add_arrays_gpuPfS_S_i)
        /*0074*/ 	.word	0x00000000


	//----- nvinfo : EIATTR_MIN_STACK_SIZE
	.align		4
.L_28:
        /*0078*/ 	.byte	0x04, 0x12
        /*007a*/ 	.short	(.L_30 - .L_29)
	.align		4
.L_29:
        /*007c*/ 	.word	index@(_Z16generate_kernelsP17curandStateXORWOWPfi)
        /*0080*/ 	.word	0x00000000


	//----- nvinfo : EIATTR_MIN_STACK_SIZE
	.align		4
.L_30:
        /*0084*/ 	.byte	0x04, 0x12
        /*0086*/ 	.short	(.L_32 - .L_31)
	.align		4
.L_31:
        /*0088*/ 	.word	index@(_Z15generate_kernelP17curandStateXORWOWPf)
        /*008c*/ 	.word	0x00000000


	//----- nvinfo : EIATTR_MIN_STACK_SIZE
	.align		4
.L_32:
        /*0090*/ 	.byte	0x04, 0x12
        /*0092*/ 	.short	(.L_34 - .L_33)
	.align		4
.L_33:
        /*0094*/ 	.word	index@(_Z12setup_kernelP17curandStateXORWOW)
        /*0098*/ 	.word	0x00000000
.L_34:


//--------------------- .nv.compat                --------------------------
	.section	.nv.compat,"",@"SHT_CUDA_COMPAT_INFO"
	.align	4
        /*0000*/ 	.byte	0x02, 0x09, 0x00, 0x00, 0x02, 0x02, 0x01, 0x00, 0x02, 0x05, 0x05, 0x00, 0x03, 0x07, 0x01, 0x01
        /*0010*/ 	.byte	0x02, 0x03, 0x00, 0x00, 0x02, 0x06, 0x01, 0x00, 0x04, 0x0b, 0x08, 0x00, 0x01, 0x00, 0x00, 0x00
        /*0020*/ 	.byte	0x00, 0x00, 0x00, 0x00


//--------------------- .nv.info._Z14add_arrays_gpuPfS_S_i --------------------------
	.section	.nv.info._Z14add_arrays_gpuPfS_S_i,"",@"SHT_CUDA_INFO"
	.sectionflags	@""
	.align	4


	//----- nvinfo : EIATTR_CUDA_API_VERSION
	.align		4
        /*0000*/ 	.byte	0x04, 0x37
        /*0002*/ 	.short	(.L_36 - .L_35)
.L_35:
        /*0004*/ 	.word	0x00000082


	//----- nvinfo : EIATTR_KPARAM_INFO
	.align		4
.L_36:
        /*0008*/ 	.byte	0x04, 0x17
        /*000a*/ 	.short	(.L_38 - .L_37)
.L_37:
        /*000c*/ 	.word	0x00000000
        /*0010*/ 	.short	0x0003
        /*0012*/ 	.short	0x0018
        /*0014*/ 	.byte	0x00, 0xf0, 0x11, 0x00


	//----- nvinfo : EIATTR_KPARAM_INFO
	.align		4
.L_38:
        /*0018*/ 	.byte	0x04, 0x17
        /*001a*/ 	.short	(.L_40 - .L_39)
.L_39:
        /*001c*/ 	.word	0x00000000
        /*0020*/ 	.short	0x0002
        /*0022*/ 	.short	0x0010
        /*0024*/ 	.byte	0x00, 0xf5, 0x21, 0x00


	//----- nvinfo : EIATTR_KPARAM_INFO
	.align		4
.L_40:
        /*0028*/ 	.byte	0x04, 0x17
        /*002a*/ 	.short	(.L_42 - .L_41)
.L_41:
        /*002c*/ 	.word	0x00000000
        /*0030*/ 	.short	0x0001
        /*0032*/ 	.short	0x0008
        /*0034*/ 	.byte	0x00, 0xf5, 0x21, 0x00


	//----- nvinfo : EIATTR_KPARAM_INFO
	.align		4
.L_42:
        /*0038*/ 	.byte	0x04, 0x17
        /*003a*/ 	.short	(.L_44 - .L_43)
.L_43:
        /*003c*/ 	.word	0x00000000
        /*0040*/ 	.short	0x0000
        /*0042*/ 	.short	0x0000
        /*0044*/ 	.byte	0x00, 0xf5, 0x21, 0x00


	//----- nvinfo : EIATTR_SPARSE_MMA_MASK
	.align		4
.L_44:
        /*0048*/ 	.byte	0x03, 0x50
        /*004a*/ 	.short	0x0000


	//----- nvinfo : EIATTR_MAXREG_COUNT
	.align		4
        /*004c*/ 	.byte	0x03, 0x1b
        /*004e*/ 	.short	0x00ff


	//----- nvinfo : EIATTR_MERCURY_ISA_VERSION
	.align		4
        /*0050*/ 	.byte	0x03, 0x5f
        /*0052*/ 	.short	0x0101


	//----- nvinfo : EIATTR_VRC_CTA_INIT_COUNT
	.align		4
        /*0054*/ 	.byte	0x02, 0x4a
	.zero		1
	.zero		1


	//----- nvinfo : EIATTR_EXIT_INSTR_OFFSETS
	.align		4
        /*0058*/ 	.byte	0x04, 0x1c
        /*005a*/ 	.short	(.L_46 - .L_45)


	//   ....[0]....
.L_45:
        /*005c*/ 	.word	0x00000070


	//   ....[1]....
        /*0060*/ 	.word	0x00000130


	//----- nvinfo : EIATTR_CBANK_PARAM_SIZE
	.align		4
.L_46:
        /*0064*/ 	.byte	0x03, 0x19
        /*0066*/ 	.short	0x001c


	//----- nvinfo : EIATTR_PARAM_CBANK
	.align		4
        /*0068*/ 	.byte	0x04, 0x0a
        /*006a*/ 	.short	(.L_48 - .L_47)
	.align		4
.L_47:
        /*006c*/ 	.word	index@(.nv.constant0._Z14add_arrays_gpuPfS_S_i)
        /*0070*/ 	.short	0x0380
        /*0072*/ 	.short	0x001c


	//----- nvinfo : EIATTR_SW_WAR
	.align		4
.L_48:
        /*0074*/ 	.byte	0x04, 0x36
        /*0076*/ 	.short	(.L_50 - .L_49)
.L_49:
        /*0078*/ 	.word	0x00000008
.L_50:


//--------------------- .nv.info._Z16generate_kernelsP17curandStateXORWOWPfi --------------------------
	.section	.nv.info._Z16generate_kernelsP17curandStateXORWOWPfi,"",@"SHT_CUDA_INFO"
	.sectionflags	@""
	.align	4


	//----- nvinfo : EIATTR_CUDA_API_VERSION
	.align		4
        /*0000*/ 	.byte	0x04, 0x37
        /*0002*/ 	.short	(.L_52 - .L_51)
.L_51:
        /*0004*/ 	.word	0x00000082


	//----- nvinfo : EIATTR_KPARAM_INFO
	.align		4
.L_52:
        /*0008*/ 	.byte	0x04, 0x17
        /*000a*/ 	.short	(.L_54 - .L_53)
.L_53:
        /*000c*/ 	.word	0x00000000
        /*0010*/ 	.short	0x0002
        /*0012*/ 	.short	0x0010
        /*0014*/ 	.byte	0x00, 0xf0, 0x11, 0x00


	//----- nvinfo : EIATTR_KPARAM_INFO
	.align		4
.L_54:
        /*0018*/ 	.byte	0x04, 0x17
        /*001a*/ 	.short	(.L_56 - .L_55)
.L_55:
        /*001c*/ 	.word	0x00000000
        /*0020*/ 	.short	0x0001
        /*0022*/ 	.short	0x0008
        /*0024*/ 	.byte	0x00, 0xf5, 0x21, 0x00


	//----- nvinfo : EIATTR_KPARAM_INFO
	.align		4
.L_56:
        /*0028*/ 	.byte	0x04, 0x17
        /*002a*/ 	.short	(.L_58 - .L_57)
.L_57:
        /*002c*/ 	.word	0x00000000
        /*0030*/ 	.short	0x0000
        /*0032*/ 	.short	0x0000
        /*0034*/ 	.byte	0x00, 0xf5, 0x21, 0x00


	//----- nvinfo : EIATTR_SPARSE_MMA_MASK
	.align		4
.L_58:
        /*0038*/ 	.byte	0x03, 0x50
        /*003a*/ 	.short	0x0000


	//----- nvinfo : EIATTR_MAXREG_COUNT
	.align		4
        /*003c*/ 	.byte	0x03, 0x1b
        /*003e*/ 	.short	0x00ff


	//----- nvinfo : EIATTR_MERCURY_ISA_VERSION
	.align		4
        /*0040*/ 	.byte	0x03, 0x5f
        /*0042*/ 	.short	0x0101


	//----- nvinfo : EIATTR_VRC_CTA_INIT_COUNT
	.align		4
        /*0044*/ 	.byte	0x02, 0x4a
	.zero		1
	.zero		1


	//----- nvinfo : EIATTR_EXIT_INSTR_OFFSETS
	.align		4
        /*0048*/ 	.byte	0x04, 0x1c
        /*004a*/ 	.short	(.L_60 - .L_59)


	//   ....[0]....
.L_59:
        /*004c*/ 	.word	0x00000030


	//   ....[1]....
        /*0050*/ 	.word	0x00000800


	//----- nvinfo : EIATTR_CRS_STACK_SIZE
	.align		4
.L_60:
        /*0054*/ 	.byte	0x04, 0x1e
        /*0056*/ 	.short	(.L_62 - .L_61)
.L_61:
        /*0058*/ 	.word	0x00000000


	//----- nvinfo : EIATTR_CBANK_PARAM_SIZE
	.align		4
.L_62:
        /*005c*/ 	.byte	0x03, 0x19
        /*005e*/ 	.short	0x0014


	//----- nvinfo : EIATTR_PARAM_CBANK
	.align		4
        /*0060*/ 	.byte	0x04, 0x0a
        /*0062*/ 	.short	(.L_64 - .L_63)
	.align		4
.L_63:
        /*0064*/ 	.word	index@(.nv.constant0._Z16generate_kernelsP17curandStateXORWOWPfi)
        /*0068*/ 	.short	0x0380
        /*006a*/ 	.short	0x0014


	//----- nvinfo : EIATTR_SW_WAR
	.align		4
.L_64:
        /*006c*/ 	.byte	0x04, 0x36
        /*006e*/ 	.short	(.L_66 - .L_65)
.L_65:
        /*0070*/ 	.word	0x00000008
.L_66:


//--------------------- .nv.info._Z15generate_kernelP17curandStateXORWOWPf --------------------------
	.section	.nv.info._Z15generate_kernelP17curandStateXORWOWPf,"",@"SHT_CUDA_INFO"
	.sectionflags	@""
	.align	4


	//----- nvinfo : EIATTR_CUDA_API_VERSION
	.align		4
        /*0000*/ 	.byte	0x04, 0x37
        /*0002*/ 	.short	(.L_68 - .L_67)
.L_67:
        /*0004*/ 	.word	0x00000082


	//----- nvinfo : EIATTR_KPARAM_INFO
	.align		4
.L_68:
        /*0008*/ 	.byte	0x04, 0x17
        /*000a*/ 	.short	(.L_70 - .L_69)
.L_69:
        /*000c*/ 	.word	0x00000000
        /*0010*/ 	.short	0x0001
        /*0012*/ 	.short	0x0008
        /*0014*/ 	.byte	0x00, 0xf5, 0x21, 0x00


	//----- nvinfo : EIATTR_KPARAM_INFO
	.align		4
.L_70:
        /*0018*/ 	.byte	0x04, 0x17
        /*001a*/ 	.short	(.L_72 - .L_71)
.L_71:
        /*001c*/ 	.word	0x00000000
        /*0020*/ 	.short	0x0000
        /*0022*/ 	.short	0x0000
        /*0024*/ 	.byte	0x00, 0xf5, 0x21, 0x00


	//----- nvinfo : EIATTR_SPARSE_MMA_MASK
	.align		4
.L_72:
        /*0028*/ 	.byte	0x03, 0x50
        /*002a*/ 	.short	0x0000


	//----- nvinfo : EIATTR_MAXREG_COUNT
	.align		4
        /*002c*/ 	.byte	0x03, 0x1b
        /*002e*/ 	.short	0x00ff


	//----- nvinfo : EIATTR_MERCURY_ISA_VERSION
	.align		4
        /*0030*/ 	.byte	0x03, 0x5f
        /*0032*/ 	.short	0x0101


	//----- nvinfo : EIATTR_VRC_CTA_INIT_COUNT
	.align		4
        /*0034*/ 	.byte	0x02, 0x4a
	.zero		1
	.zero		1


	//----- nvinfo : EIATTR_EXIT_INSTR_OFFSETS
	.align		4
        /*0038*/ 	.byte	0x04, 0x1c
        /*003a*/ 	.short	(.L_74 - .L_73)


	//   ....[0]....
.L_73:
        /*003c*/ 	.word	0x00000260


	//----- nvinfo : EIATTR_CBANK_PARAM_SIZE
	.align		4
.L_74:
        /*0040*/ 	.byte	0x03, 0x19
        /*0042*/ 	.short	0x0010


	//----- nvinfo : EIATTR_PARAM_CBANK
	.align		4
        /*0044*/ 	.byte	0x04, 0x0a
        /*0046*/ 	.short	(.L_76 - .L_75)
	.align		4
.L_75:
        /*0048*/ 	.word	index@(.nv.constant0._Z15generate_kernelP17curandStateXORWOWPf)
        /*004c*/ 	.short	0x0380
        /*004e*/ 	.short	0x0010


	//----- nvinfo : EIATTR_SW_WAR
	.align		4
.L_76:
        /*0050*/ 	.byte	0x04, 0x36
        /*0052*/ 	.short	(.L_78 - .L_77)
.L_77:
        /*0054*/ 	.word	0x00000008
.L_78:


//--------------------- .nv.info._Z12setup_kernelP17curandStateXORWOW --------------------------
	.section	.nv.info._Z12setup_kernelP17curandStateXORWOW,"",@"SHT_CUDA_INFO"
	.sectionflags	@""
	.align	4


	//----- nvinfo : EIATTR_CUDA_API_VERSION
	.align		4
        /*0000*/ 	.byte	0x04, 0x37
        /*0002*/ 	.short	(.L_80 - .L_79)
.L_79:
        /*0004*/ 	.word	0x00000082


	//----- nvinfo : EIATTR_KPARAM_INFO
	.align		4
.L_80:
        /*0008*/ 	.byte	0x04, 0x17
        /*000a*/ 	.short	(.L_82 - .L_81)
.L_81:
        /*000c*/ 	.word	0x00000000
        /*0010*/ 	.short	0x0000
        /*0012*/ 	.short	0x0000
        /*0014*/ 	.byte	0x00, 0xf5, 0x21, 0x00


	//----- nvinfo : EIATTR_SPARSE_MMA_MASK
	.align		4
.L_82:
        /*0018*/ 	.byte	0x03, 0x50
        /*001a*/ 	.short	0x0000


	//----- nvinfo : EIATTR_MAXREG_COUNT
	.align		4
        /*001c*/ 	.byte	0x03, 0x1b
        /*001e*/ 	.short	0x00ff


	//----- nvinfo : EIATTR_MERCURY_ISA_VERSION
	.align		4
        /*0020*/ 	.byte	0x03, 0x5f
        /*0022*/ 	.short	0x0101


	//----- nvinfo : EIATTR_VRC_CTA_INIT_COUNT
	.align		4
        /*0024*/ 	.byte	0x02, 0x4a
	.zero		1
	.zero		1


	//----- nvinfo : EIATTR_EXIT_INSTR_OFFSETS
	.align		4
        /*0028*/ 	.byte	0x04, 0x1c
        /*002a*/ 	.short	(.L_84 - .L_83)


	//   ....[0]....
.L_83:
        /*002c*/ 	.word	0x00000e80


	//----- nvinfo : EIATTR_CRS_STACK_SIZE
	.align		4
.L_84:
        /*0030*/ 	.byte	0x04, 0x1e
        /*0032*/ 	.short	(.L_86 - .L_85)
.L_85:
        /*0034*/ 	.word	0x00000000


	//----- nvinfo : EIATTR_CBANK_PARAM_SIZE
	.align		4
.L_86:
        /*0038*/ 	.byte	0x03, 0x19
        /*003a*/ 	.short	0x0008


	//----- nvinfo : EIATTR_PARAM_CBANK
	.align		4
        /*003c*/ 	.byte	0x04, 0x0a
        /*003e*/ 	.short	(.L_88 - .L_87)
	.align		4
.L_87:
        /*0040*/ 	.word	index@(.nv.constant0._Z12setup_kernelP17curandStateXORWOW)
        /*0044*/ 	.short	0x0380
        /*0046*/ 	.short	0x0008


	//----- nvinfo : EIATTR_SW_WAR
	.align		4
.L_88:
        /*0048*/ 	.byte	0x04, 0x36
        /*004a*/ 	.short	(.L_90 - .L_89)
.L_89:
        /*004c*/ 	.word	0x00000008
.L_90:


//--------------------- .nv.callgraph             --------------------------
	.section	.nv.callgraph,"",@"SHT_CUDA_CALLGRAPH"
	.align	4
	.sectionentsize	8
	.align		4
        /*0000*/ 	.word	0x00000000
	.align		4
        /*0004*/ 	.word	0xffffffff
	.align		4
        /*0008*/ 	.word	0x00000000
	.align		4
        /*000c*/ 	.word	0xfffffffe
	.align		4
        /*0010*/ 	.word	0x00000000
	.align		4
        /*0014*/ 	.word	0xfffffffd
	.align		4
        /*0018*/ 	.word	0x00000000
	.align		4
        /*001c*/ 	.word	0xfffffffc


//--------------------- .nv.constant4             --------------------------
	.section	.nv.constant4,"a",@progbits
	.align	8
	.align		8
.nv.constant4:
        /*0000*/ 	.dword	precalc_xorwow_matrix
	.align		8
        /*0008*/ 	.dword	precalc_xorwow_offset_matrix
	.align		8
        /*0010*/ 	.dword	mrg32k3aM1
	.align		8
        /*0018*/ 	.dword	mrg32k3aM2
	.align		8
        /*0020*/ 	.dword	mrg32k3aM1SubSeq
	.align		8
        /*0028*/ 	.dword	mrg32k3aM2SubSeq
	.align		8
        /*0030*/ 	.dword	mrg32k3aM1Seq
	.align		8
        /*0038*/ 	.dword	mrg32k3aM2Seq


//--------------------- .nv.constant3             --------------------------
	.section	.nv.constant3,"a",@progbits
	.align	8
.nv.constant3:
	.type		__cr_lgamma_table,@object
	.size		__cr_lgamma_table,(.L_8 - __cr_lgamma_table)
__cr_lgamma_table:
        /*0000*/ 	.byte	0x00, 0x00, 0x00, 0x00, 0x00, 0x00, 0x00, 0x00, 0x00, 0x00, 0x00, 0x00, 0x00, 0x00, 0x00, 0x00
        /*0010*/ 	.byte	0xef, 0x39, 0xfa, 0xfe, 0x42, 0x2e, 0xe6, 0x3f, 0x02, 0x20, 0x2a, 0xfa, 0x0b, 0xab, 0xfc, 0x3f
        /*0020*/ 	.byte	0xf9, 0x2c, 0x92, 0x7c, 0xa7, 0x6c, 0x09, 0x40, 0xc9, 0x79, 0x44, 0x3c, 0x64, 0x26, 0x13, 0x40
        /*0030*/ 	.byte	0xca, 0x01, 0xcf, 0x3a, 0x27, 0x51, 0x1a, 0x40, 0x30, 0xcc, 0x2d, 0xf3, 0xe1, 0x0c, 0x21, 0x40
        /*0040*/ 	.byte	0x0d, 0xb7, 0xfc, 0x82, 0x8e, 0x35, 0x25, 0x40
.L_8:


//--------------------- .text._Z14add_arrays_gpuPfS_S_i --------------------------
	.section	.text._Z14add_arrays_gpuPfS_S_i,"ax",@progbits
	.align	128
        .global         _Z14add_arrays_gpuPfS_S_i
        .type           _Z14add_arrays_gpuPfS_S_i,@function
        .size           _Z14add_arrays_gpuPfS_S_i,(.L_x_30 - _Z14add_arrays_gpuPfS_S_i)
        .other          _Z14add_arrays_gpuPfS_S_i,@"STO_CUDA_ENTRY STV_DEFAULT"
_Z14add_arrays_gpuPfS_S_i:
.text._Z14add_arrays_gpuPfS_S_i:
[----:B------:R-:W-:Y:S01]  /*0000*/  LDC R1, c[0x0][0x37c] ;  /* 0x0000df00ff017b82 */ /* 0x000fe20000000800 */
[----:B------:R-:W0:Y:S07]  /*0010*/  S2R R0, SR_TID.X ;  /* 0x0000000000007919 */ /* 0x000e2e0000002100 */
[----:B------:R-:W0:Y:S01]  /*0020*/  S2UR UR4, SR_CTAID.X ;  /* 0x00000000000479c3 */ /* 0x000e220000002500 */
[----:B------:R-:W1:Y:S07]  /*0030*/  LDCU UR5, c[0x0][0x398] ;  /* 0x00007300ff0577ac */ /* 0x000e6e0008000800 */
[----:B------:R-:W0:Y:S02]  /*0040*/  LDC R9, c[0x0][0x360] ;  /* 0x0000d800ff097b82 */ /* 0x000e240000000800 */
[----:B0-----:R-:W-:-:S05]  /*0050*/  IMAD R9, R9, UR4, R0 ;  /* 0x0000000409097c24 */ /* 0x001fca000f8e0200 */
[----:B-1----:R-:W-:-:S13]  /*0060*/  ISETP.GE.AND P0, PT, R9, UR5, PT ;  /* 0x0000000509007c0c */ /* 0x002fda000bf06270 */
[----:B------:R-:W-:Y:S05]  /*0070*/  @P0 EXIT ;  /* 0x000000000000094d */ /* 0x000fea0003800000 */
[----:B------:R-:W0:Y:S01]  /*0080*/  LDC.64 R2, c[0x0][0x380] ;  /* 0x0000e000ff027b82 */ /* 0x000e220000000a00 */
[----:B------:R-:W1:Y:S07]  /*0090*/  LDCU.64 UR4, c[0x0][0x358] ;  /* 0x00006b00ff0477ac */ /* 0x000e6e0008000a00 */
[----:B------:R-:W2:Y:S08]  /*00a0*/  LDC.64 R4, c[0x0][0x388] ;  /* 0x0000e200ff047b82 */ /* 0x000eb00000000a00 */
[----:B------:R-:W3:Y:S01]  /*00b0*/  LDC.64 R6, c[0x0][0x390] ;  /* 0x0000e400ff067b82 */ /* 0x000ee20000000a00 */
[----:B0-----:R-:W-:-:S06]  /*00c0*/  IMAD.WIDE R2, R9, 0x4, R2 ;  /* 0x0000000409027825 */ /* 0x001fcc00078e0202 */
[----:B-1----:R-:W4:Y:S01]  /*00d0*/  LDG.E R2, desc[UR4][R2.64] ;  /* 0x0000000402027981 */ /* 0x002f22000c1e1900 */
[----:B--2---:R-:W-:-:S06]  /*00e0*/  IMAD.WIDE R4, R9, 0x4, R4 ;  /* 0x0000000409047825 */ /* 0x004fcc00078e0204 */
[----:B------:R-:W4:Y:S01]  /*00f0*/  LDG.E R5, desc[UR4][R4.64] ;  /* 0x0000000404057981 */ /* 0x000f22000c1e1900 */
[----:B---3--:R-:W-:-:S04]  /*0100*/  IMAD.WIDE R6, R9, 0x4, R6 ;  /* 0x0000000409067825 */ /* 0x008fc800078e0206 */
[----:B----4-:R-:W-:-:S05]  /*0110*/  FADD R9, R2, R5 ;  /* 0x0000000502097221 */ /* 0x010fca0000000000 */
[----:B------:R-:W-:Y:S01]  /*0120*/  STG.E desc[UR4][R6.64], R9 ;  /* 0x0000000906007986 */ /* 0x000fe2000c101904 */
[----:B------:R-:W-:Y:S05]  /*0130*/  EXIT ;  /* 0x000000000000794d */ /* 0x000fea0003800000 */
.L_x_0:
[----:B------:R-:W-:-:S00]  /*0140*/  BRA `(.L_x_0) ;  /* 0xfffffffc00fc7947 */ /* 0x000fc0000383ffff */
[----:B------:R-:W-:-:S00]  /*0150*/  NOP ;  /* 0x0000000000007918 */ /* 0x000fc00000000000 */
        /* <DEDUP_REMOVED lines=10> */
.L_x_30:


//--------------------- .text._Z16generate_kernelsP17curandStateXORWOWPfi --------------------------
	.section	.text._Z16generate_kernelsP17curandStateXORWOWPfi,"ax",@progbits
	.align	128
        .global         _Z16generate_kernelsP17curandStateXORWOWPfi
        .type           _Z16generate_kernelsP17curandStateXORWOWPfi,@function
        .size           _Z16generate_kernelsP17curandStateXORWOWPfi,(.L_x_29 - _Z16generate_kernelsP17curandStateXORWOWPfi)
        .other          _Z16generate_kernelsP17curandStateXORWOWPfi,@"STO_CUDA_ENTRY STV_DEFAULT"
_Z16generate_kernelsP17curandStateXORWOWPfi:
.text._Z16generate_kernelsP17curandStateXORWOWPfi:
[----:B------:R-:W-:Y:S08]  /*0000*/  LDC R1, c[0x0][0x37c] ;  /* 0x0000df00ff017b82 */ /* 0x000ff00000000800 */
[----:B------:R-:W0:Y:S02]  /*0010*/  LDC R0, c[0x0][0x390] ;  /* 0x0000e400ff007b82 */ /* 0x000e240000000800 */
[----:B0-----:R-:W-:-:S13]  /*0020*/  ISETP.GE.AND P0, PT, R0, 0x1, PT ;  /* 0x000000010000780c */ /* 0x001fda0003f06270 */
[----:B------:R-:W-:Y:S05]  /*0030*/  @!P0 EXIT ;  /* 0x000000000000894d */ /* 0x000fea0003800000 */
[----:B------:R-:W0:Y:S01]  /*0040*/  S2R R15, SR_TID.X ;  /* 0x00000000000f7919 */ /* 0x000e220000002100 */
[----:B------:R-:W1:Y:S01]  /*0050*/  LDC.64 R4, c[0x0][0x380] ;  /* 0x0000e000ff047b82 */ /* 0x000e620000000a00 */
[----:B------:R-:W0:Y:S01]  /*0060*/  LDCU UR6, c[0x0][0x360] ;  /* 0x00006c00ff0677ac */ /* 0x000e220008000800 */
[----:B------:R-:W0:Y:S01]  /*0070*/  S2R R2, SR_CTAID.X ;  /* 0x0000000000027919 */ /* 0x000e220000002500 */
[----:B------:R-:W2:Y:S05]  /*0080*/  LDCU.64 UR4, c[0x0][0x358] ;  /* 0x00006b00ff0477ac */ /* 0x000eaa0008000a00 */
[----:B------:R-:W3:Y:S01]  /*0090*/  LDC.64 R10, c[0x0][0x388] ;  /* 0x0000e200ff0a7b82 */ /* 0x000ee20000000a00 */
[----:B0-----:R-:W-:-:S04]  /*00a0*/  IMAD R15, R2, UR6, R15 ;  /* 0x00000006020f7c24 */ /* 0x001fc8000f8e020f */
[----:B-1----:R-:W-:-:S05]  /*00b0*/  IMAD.WIDE R4, R15, 0x30, R4 ;  /* 0x000000300f047825 */ /* 0x002fca00078e0204 */
[----:B--2---:R-:W2:Y:S04]  /*00c0*/  LDG.E.64 R2, desc[UR4][R4.64] ;  /* 0x0000000404027981 */ /* 0x004ea8000c1e1b00 */
[----:B------:R0:W5:Y:S04]  /*00d0*/  LDG.E R19, desc[UR4][R4.64+0x20] ;  /* 0x0000200404137981 */ /* 0x000168000c1e1900 */
[----:B------:R0:W5:Y:S04]  /*00e0*/  LDG.E.64 R6, desc[UR4][R4.64+0x28] ;  /* 0x0000280404067981 */ /* 0x000168000c1e1b00 */
[----:B------:R0:W5:Y:S04]  /*00f0*/  LDG.E.64 R16, desc[UR4][R4.64+0x8] ;  /* 0x0000080404107981 */ /* 0x000168000c1e1b00 */
[----:B------:R0:W5:Y:S04]  /*0100*/  LDG.E.64 R12, desc[UR4][R4.64+0x10] ;  /* 0x00001004040c7981 */ /* 0x000168000c1e1b00 */
[----:B------:R0:W5:Y:S01]  /*0110*/  LDG.E.64 R8, desc[UR4][R4.64+0x18] ;  /* 0x0000180404087981 */ /* 0x000162000c1e1b00 */
[C---:B------:R-:W-:Y:S01]  /*0120*/  ISETP.GE.U32.AND P0, PT, R0.reuse, 0x4, PT ;  /* 0x000000040000780c */ /* 0x040fe20003f06070 */
[----:B---3--:R-:W-:Y:S01]  /*0130*/  IMAD.WIDE R10, R15, 0x4, R10 ;  /* 0x000000040f0a7825 */ /* 0x008fe200078e020a */
[----:B------:R-:W-:-:S03]  /*0140*/  LOP3.LUT R14, R0, 0x3, RZ, 0xc0, !PT ;  /* 0x00000003000e7812 */ /* 0x000fc600078ec0ff */
[----:B------:R-:W-:Y:S02]  /*0150*/  IMAD.MOV.U32 R21, RZ, RZ, RZ ;  /* 0x000000ffff157224 */ /* 0x000fe400078e00ff */
[----:B--2---:R-:W-:-:S06]  /*0160*/  IMAD.MOV.U32 R18, RZ, RZ, R2 ;  /* 0x000000ffff127224 */ /* 0x004fcc00078e0002 */
[----:B0-----:R-:W-:Y:S05]  /*0170*/  @!P0 BRA `(.L_x_1) ;  /* 0x0000000000d88947 */ /* 0x001fea0003800000 */
[----:B------:R-:W-:Y:S01]  /*0180*/  LOP3.LUT R15, R0, 0x7ffffffc, RZ, 0xc0, !PT ;  /* 0x7ffffffc000f7812 */ /* 0x000fe200078ec0ff */
[----:B------:R-:W-:Y:S02]  /*0190*/  VIADD R18, R2, 0xb0f8a ;  /* 0x000b0f8a02127836 */ /* 0x000fe40000000000 */
[----:B------:R-:W-:Y:S02]  /*01a0*/  IMAD.MOV.U32 R21, RZ, RZ, RZ ;  /* 0x000000ffff157224 */ /* 0x000fe400078e00ff */
[----:B------:R-:W-:-:S07]  /*01b0*/  IMAD.MOV R15, RZ, RZ, -R15 ;  /* 0x000000ffff0f7224 */ /* 0x000fce00078e0a0f */
.L_x_2:
[----:B------:R-:W-:Y:S01]  /*01c0*/  SHF.R.U32.HI R20, RZ, 0x2, R3 ;  /* 0x00000002ff147819 */ /* 0x000fe20000011603 */
[----:B-----5:R-:W-:Y:S01]  /*01d0*/  IMAD.SHL.U32 R22, R13, 0x10, RZ ;  /* 0x000000100d167824 */ /* 0x020fe200078e00ff */
[----:B------:R-:W-:Y:S01]  /*01e0*/  SHF.R.U32.HI R23, RZ, 0x2, R16 ;  /* 0x00000002ff177819 */ /* 0x000fe20000011610 */
[----:B------:R-:W-:Y:S01]  /*01f0*/  VIADD R15, R15, 0x4 ;  /* 0x000000040f0f7836 */ /* 0x000fe20000000000 */
[----:B------:R-:W-:Y:S02]  /*0200*/  LOP3.LUT R20, R20, R3, RZ, 0x3c, !PT ;  /* 0x0000000314147212 */ /* 0x000fe400078e3cff */
[----:B------:R-:W-:Y:S02]  /*0210*/  LOP3.LUT R23, R23, R16, RZ, 0x3c, !PT ;  /* 0x0000001017177212 */ /* 0x000fe400078e3cff */
[----:B------:R-:W-:Y:S01]  /*0220*/  ISETP.NE.AND P0, PT, R15, RZ, PT ;  /* 0x000000ff0f00720c */ /* 0x000fe20003f05270 */
[----:B------:R-:W-:-:S05]  /*0230*/  IMAD.SHL.U32 R3, R20, 0x2, RZ ;  /* 0x0000000214037824 */ /* 0x000fca00078e00ff */
[----:B------:R-:W-:Y:S02]  /*0240*/  LOP3.LUT R3, R13, R22, R3, 0x96, !PT ;  /* 0x000000160d037212 */ /* 0x000fe400078e9603 */
[----:B------:R-:W-:Y:S02]  /*0250*/  SHF.R.U32.HI R22, RZ, 0x2, R17 ;  /* 0x00000002ff167819 */ /* 0x000fe40000011611 */
[----:B------:R-:W-:Y:S01]  /*0260*/  LOP3.LUT R16, R3, R20, RZ, 0x3c, !PT ;  /* 0x0000001403107212 */ /* 0x000fe200078e3cff */
[----:B------:R-:W-:-:S04]  /*0270*/  IMAD.SHL.U32 R20, R23, 0x2, RZ ;  /* 0x0000000217147824 */ /* 0x000fc800078e00ff */
[----:B------:R-:W-:-:S05]  /*0280*/  IMAD.SHL.U32 R3, R16, 0x10, RZ ;  /* 0x0000001010037824 */ /* 0x000fca00078e00ff */
[----:B------:R-:W-:Y:S02]  /*0290*/  LOP3.LUT R20, R16, R3, R20, 0x96, !PT ;  /* 0x0000000310147212 */ /* 0x000fe400078e9614 */
[----:B------:R-:W-:Y:S02]  /*02a0*/  LOP3.LUT R3, R22, R17, RZ, 0x3c, !PT ;  /* 0x0000001116037212 */ /* 0x000fe400078e3cff */
[----:B------:R-:W-:Y:S02]  /*02b0*/  LOP3.LUT R17, R20, R23, RZ, 0x3c, !PT ;  /* 0x0000001714117212 */ /* 0x000fe400078e3cff */
[----:B------:R-:W-:Y:S01]  /*02c0*/  SHF.R.U32.HI R23, RZ, 0x2, R12 ;  /* 0x00000002ff177819 */ /* 0x000fe2000001160c */
[----:B------:R-:W-:Y:S02]  /*02d0*/  IMAD.SHL.U32 R22, R3, 0x2, RZ ;  /* 0x0000000203167824 */ /* 0x000fe400078e00ff */
[----:B------:R-:W-:-:S05]  /*02e0*/  IMAD.SHL.U32 R20, R17, 0x10, RZ ;  /* 0x0000001011147824 */ /* 0x000fca00078e00ff */
[----:B------:R-:W-:Y:S02]  /*02f0*/  LOP3.LUT R24, R17, R20, R22, 0x96, !PT ;  /* 0x0000001411187212 */ /* 0x000fe400078e9616 */
[----:B------:R-:W-:Y:S01]  /*0300*/  LOP3.LUT R22, R23, R12, RZ, 0x3c, !PT ;  /* 0x0000000c17167212 */ /* 0x000fe200078e3cff */
[----:B------:R-:W-:Y:S01]  /*0310*/  IMAD.IADD R23, R17, 0x1, R18 ;  /* 0x0000000111177824 */ /* 0x000fe200078e0212 */
[----:B------:R-:W-:Y:S01]  /*0320*/  LOP3.LUT R12, R24, R3, RZ, 0x3c, !PT ;  /* 0x00000003180c7212 */ /* 0x000fe200078e3cff */
[----:B------:R-:W-:Y:S01]  /*0330*/  HFMA2 R3, -RZ, RZ, 0.1171875, 0 ;  /* 0x2f800000ff037431 */ /* 0x000fe200000001ff */
[----:B------:R-:W-:Y:S01]  /*0340*/  IADD3 R20, PT, PT, R18, -0x587c5, R16 ;  /* 0xfffa783b12147810 */ /* 0x000fe20007ffe010 */
[----:B------:R-:W-:Y:S02]  /*0350*/  IMAD.SHL.U32 R24, R22, 0x2, RZ ;  /* 0x0000000216187824 */ /* 0x000fe400078e00ff */
[----:B------:R-:W-:Y:S01]  /*0360*/  IMAD.SHL.U32 R25, R12, 0x10, RZ ;  /* 0x000000100c197824 */ /* 0x000fe200078e00ff */
[----:B------:R-:W-:-:S04]  /*0370*/  I2FP.F32.U32 R20, R20 ;  /* 0x0000001400147245 */ /* 0x000fc80000201000 */
[----:B------:R-:W-:Y:S01]  /*0380*/  LOP3.LUT R25, R12, R25, R24, 0x96, !PT ;  /* 0x000000190c197212 */ /* 0x000fe200078e9618 */
[----:B------:R-:W-:Y:S01]  /*0390*/  FFMA R20, R20, R3, 1.1641532182693481445e-10 ;  /* 0x2f00000014147423 */ /* 0x000fe20000000003 */
[----:B------:R-:W-:Y:S02]  /*03a0*/  I2FP.F32.U32 R24, R23 ;  /* 0x0000001700187245 */ /* 0x000fe40000201000 */
[----:B------:R-:W-:Y:S01]  /*03b0*/  IADD3 R23, PT, PT, R18, 0x587c5, R12 ;  /* 0x000587c512177810 */ /* 0x000fe20007ffe00c */
[----:B------:R-:W-:Y:S01]  /*03c0*/  FADD R21, R20, R21 ;  /* 0x0000001514157221 */ /* 0x000fe20000000000 */
[----:B------:R-:W-:Y:S01]  /*03d0*/  IMAD.MOV.U32 R20, RZ, RZ, R13 ;  /* 0x000000ffff147224 */ /* 0x000fe200078e000d */
[----:B------:R-:W-:Y:S01]  /*03e0*/  LOP3.LUT R13, R25, R22, RZ, 0x3c, !PT ;  /* 0x00000016190d7212 */ /* 0x000fe200078e3cff */
[----:B------:R-:W-:Y:S01]  /*03f0*/  FFMA R24, R24, R3, 1.1641532182693481445e-10 ;  /* 0x2f00000018187423 */ /* 0x000fe20000000003 */
[----:B------:R-:W-:Y:S02]  /*0400*/  I2FP.F32.U32 R22, R23 ;  /* 0x0000001700167245 */ /* 0x000fe40000201000 */
[C---:B------:R-:W-:Y:S01]  /*0410*/  IADD3 R23, PT, PT, R18.reuse, 0xb0f8a, R13 ;  /* 0x000b0f8a12177810 */ /* 0x040fe20007ffe00d */
[----:B------:R-:W-:Y:S01]  /*0420*/  FADD R21, R21, R24 ;  /* 0x0000001815157221 */ /* 0x000fe20000000000 */
[----:B------:R-:W-:-:S02]  /*0430*/  VIADD R18, R18, 0x161f14 ;  /* 0x00161f1412127836 */ /* 0x000fc40000000000 */
[----:B------:R-:W-:Y:S01]  /*0440*/  FFMA R22, R22, R3, 1.1641532182693481445e-10 ;  /* 0x2f00000016167423 */ /* 0x000fe20000000003 */
[----:B------:R-:W-:-:S03]  /*0450*/  I2FP.F32.U32 R24, R23 ;  /* 0x0000001700187245 */ /* 0x000fc60000201000 */
[----:B------:R-:W-:Y:S02]  /*0460*/  FADD R21, R21, R22 ;  /* 0x0000001615157221 */ /* 0x000fe40000000000 */
[----:B------:R-:W-:Y:S01]  /*0470*/  FFMA R24, R24, R3, 1.1641532182693481445e-10 ;  /* 0x2f00000018187423 */ /* 0x000fe20000000003 */
[----:B------:R-:W-:-:S03]  /*0480*/  IMAD.MOV.U32 R3, RZ, RZ, R20 ;  /* 0x000000ffff037224 */ /* 0x000fc600078e0014 */
[----:B------:R-:W-:Y:S01]  /*0490*/  FADD R21, R21, R24 ;  /* 0x0000001815157221 */ /* 0x000fe20000000000 */
[----:B------:R-:W-:Y:S06]  /*04a0*/  @P0 BRA `(.L_x_2) ;  /* 0xfffffffc00440947 */ /* 0x000fec000383ffff */
[----:B------:R-:W-:Y:S02]  /*04b0*/  IMAD.MOV.U32 R15, RZ, RZ, R20 ;  /* 0x000000ffff0f7224 */ /* 0x000fe400078e0014 */
[----:B------:R-:W-:-:S03]  /*04c0*/  VIADD R18, R18, 0xfff4f076 ;  /* 0xfff4f07612127836 */ /* 0x000fc60000000000 */
[----:B------:R-:W-:-:S07]  /*04d0*/  MOV R3, R15 ;  /* 0x0000000f00037202 */ /* 0x000fce0000000f00 */
.L_x_1:
[----:B------:R-:W-:-:S13]  /*04e0*/  ISETP.NE.AND P0, PT, R14, RZ, PT ;  /* 0x000000ff0e00720c */ /* 0x000fda0003f05270 */
[----:B------:R-:W-:Y:S05]  /*04f0*/  @!P0 BRA `(.L_x_3) ;  /* 0x0000000000608947 */ /* 0x000fea0003800000 */
[----:B------:R-:W-:Y:S02]  /*0500*/  VIADD R15, R18, 0x587c5 ;  /* 0x000587c5120f7836 */ /* 0x000fe40000000000 */
[----:B------:R-:W-:-:S07]  /*0510*/  IMAD.MOV R14, RZ, RZ, -R14 ;  /* 0x000000ffff0e7224 */ /* 0x000fce00078e0a0e */
.L_x_4:
[----:B------:R-:W-:Y:S01]  /*0520*/  SHF.R.U32.HI R18, RZ, 0x2, R3 ;  /* 0x00000002ff127819 */ /* 0x000fe20000011603 */
[----:B-----5:R-:W-:Y:S02]  /*0530*/  IMAD.SHL.U32 R20, R13, 0x10, RZ ;  /* 0x000000100d147824 */ /* 0x020fe400078e00ff */
[----:B------:R-:W-:Y:S01]  /*0540*/  VIADD R14, R14, 0x1 ;  /* 0x000000010e0e7836 */ /* 0x000fe20000000000 */
[----:B------:R-:W-:-:S04]  /*0550*/  LOP3.LUT R18, R18, R3, RZ, 0x3c, !PT ;  /* 0x0000000312127212 */ /* 0x000fc800078e3cff */
[----:B------:R-:W-:Y:S01]  /*0560*/  ISETP.NE.AND P0, PT, R14, RZ, PT ;  /* 0x000000ff0e00720c */ /* 0x000fe20003f05270 */
[----:B------:R-:W-:-:S05]  /*0570*/  IMAD.SHL.U32 R3, R18, 0x2, RZ ;  /* 0x0000000212037824 */ /* 0x000fca00078e00ff */
[----:B------:R-:W-:Y:S01]  /*0580*/  LOP3.LUT R3, R13, R20, R3, 0x96, !PT ;  /* 0x000000140d037212 */ /* 0x000fe200078e9603 */
[----:B------:R-:W-:Y:S02]  /*0590*/  IMAD.MOV.U32 R20, RZ, RZ, R16 ;  /* 0x000000ffff147224 */ /* 0x000fe400078e0010 */
[----:B------:R-:W-:Y:S01]  /*05a0*/  IMAD.MOV.U32 R16, RZ, RZ, R17 ;  /* 0x000000ffff107224 */ /* 0x000fe200078e0011 */
[----:B------:R-:W-:Y:S01]  /*05b0*/  LOP3.LUT R22, R3, R18, RZ, 0x3c, !PT ;  /* 0x0000001203167212 */ /* 0x000fe200078e3cff */
[----:B------:R-:W-:Y:S01]  /*05c0*/  IMAD.MOV.U32 R18, RZ, RZ, 0x2f800000 ;  /* 0x2f800000ff127424 */ /* 0x000fe200078e00ff */
[----:B------:R-:W-:Y:S01]  /*05d0*/  MOV R17, R12 ;  /* 0x0000000c00117202 */ /* 0x000fe20000000f00 */
[----:B------:R-:W-:Y:S02]  /*05e0*/  IMAD.MOV.U32 R12, RZ, RZ, R13 ;  /* 0x000000ffff0c7224 */ /* 0x000fe400078e000d */
[----:B------:R-:W-:Y:S02]  /*05f0*/  IMAD.IADD R3, R22, 0x1, R15 ;  /* 0x0000000116037824 */ /* 0x000fe400078e020f */
[----:B------:R-:W-:-:S02]  /*0600*/  IMAD.MOV.U32 R13, RZ, RZ, R22 ;  /* 0x000000ffff0d7224 */ /* 0x000fc400078e0016 */
[----:B------:R-:W-:Y:S01]  /*0610*/  VIADD R15, R15, 0x587c5 ;  /* 0x000587c50f0f7836 */ /* 0x000fe20000000000 */
[----:B------:R-:W-:-:S05]  /*0620*/  I2FP.F32.U32 R3, R3 ;  /* 0x0000000300037245 */ /* 0x000fca0000201000 */
[----:B------:R-:W-:Y:S01]  /*0630*/  FFMA R18, R3, R18, 1.1641532182693481445e-10 ;  /* 0x2f00000003127423 */ /* 0x000fe20000000012 */
[----:B------:R-:W-:-:S03]  /*0640*/  IMAD.MOV.U32 R3, RZ, RZ, R20 ;  /* 0x000000ffff037224 */ /* 0x000fc600078e0014 */
[----:B------:R-:W-:Y:S01]  /*0650*/  FADD R21, R18, R21 ;  /* 0x0000001512157221 */ /* 0x000fe20000000000 */
[----:B------:R-:W-:Y:S06]  /*0660*/  @P0 BRA `(.L_x_4) ;  /* 0xfffffffc00ac0947 */ /* 0x000fec000383ffff */
[----:B------:R-:W-:-:S07]  /*0670*/  IMAD.MOV.U32 R15, RZ, RZ, R20 ;  /* 0x000000ffff0f7224 */ /* 0x000fce00078e0014 */
.L_x_3:
[----:B------:R-:W-:Y:S01]  /*0680*/  I2FP.F32.U32 R20, R0 ;  /* 0x0000000000147245 */ /* 0x000fe20000201000 */
[----:B------:R-:W-:Y:S03]  /*0690*/  BSSY.RECONVERGENT B0, `(.L_x_5) ;  /* 0x000000d000007945 */ /* 0x000fe60003800200 */
[----:B------:R-:W0:Y:S08]  /*06a0*/  MUFU.RCP R3, R20 ;  /* 0x0000001400037308 */ /* 0x000e300000001000 */
[----:B------:R-:W1:Y:S01]  /*06b0*/  FCHK P0, R21, R20 ;  /* 0x0000001415007302 */ /* 0x000e620000000000 */
[----:B0-----:R-:W-:-:S04]  /*06c0*/  FFMA R0, -R20, R3, 1 ;  /* 0x3f80000014007423 */ /* 0x001fc80000000103 */
[----:B------:R-:W-:-:S04]  /*06d0*/  FFMA R0, R3, R0, R3 ;  /* 0x0000000003007223 */ /* 0x000fc80000000003 */
[----:B------:R-:W-:-:S04]  /*06e0*/  FFMA R3, R0, R21, RZ ;  /* 0x0000001500037223 */ /* 0x000fc800000000ff */
[----:B------:R-:W-:-:S04]  /*06f0*/  FFMA R14, -R20, R3, R21 ;  /* 0x00000003140e7223 */ /* 0x000fc80000000115 */
[----:B------:R-:W-:Y:S01]  /*0700*/  FFMA R3, R0, R14, R3 ;  /* 0x0000000e00037223 */ /* 0x000fe20000000003 */
[----:B-1----:R-:W-:Y:S06]  /*0710*/  @!P0 BRA `(.L_x_6) ;  /* 0x0000000000108947 */ /* 0x002fec0003800000 */
[----:B------:R-:W-:Y:S01]  /*0720*/  IMAD.MOV.U32 R3, RZ, RZ, R21 ;  /* 0x000000ffff037224 */ /* 0x000fe200078e0015 */
[----:B------:R-:W-:-:S07]  /*0730*/  MOV R18, 0x750 ;  /* 0x0000075000127802 */ /* 0x000fce0000000f00 */
[----:B-----5:R-:W-:Y:S05]  /*0740*/  CALL.REL.NOINC `($__internal_0_$__cuda_sm3x_div_rn_noftz_f32_slowpath) ;  /* 0x0000000000307944 */ /* 0x020fea0003c00000 */
[----:B------:R-:W-:-:S07]  /*0750*/  IMAD.MOV.U32 R3, RZ, RZ, R0 ;  /* 0x000000ffff037224 */ /* 0x000fce00078e0000 */
.L_x_6:
[----:B------:R-:W-:Y:S05]  /*0760*/  BSYNC.RECONVERGENT B0 ;  /* 0x0000000000007941 */ /* 0x000fea0003800200 */
.L_x_5:
[----:B------:R-:W0:Y:S01]  /*0770*/  LDC R21, c[0x0][0x390] ;  /* 0x0000e400ff157b82 */ /* 0x000e220000000800 */
[----:B------:R-:W-:Y:S04]  /*0780*/  STG.E desc[UR4][R10.64], R3 ;  /* 0x000000030a007986 */ /* 0x000fe8000c101904 */
[----:B-----5:R-:W-:Y:S04]  /*0790*/  STG.E.64 desc[UR4][R4.64+0x8], R16 ;  /* 0x0000081004007986 */ /* 0x020fe8000c101b04 */
[----:B------:R-:W-:Y:S04]  /*07a0*/  STG.E.64 desc[UR4][R4.64+0x10], R12 ;  /* 0x0000100c04007986 */ /* 0x000fe8000c101b04 */
[----:B------:R-:W-:Y:S04]  /*07b0*/  STG.E.64 desc[UR4][R4.64+0x18], R8 ;  /* 0x0000180804007986 */ /* 0x000fe8000c101b04 */
[----:B------:R-:W-:Y:S04]  /*07c0*/  STG.E.64 desc[UR4][R4.64+0x28], R6 ;  /* 0x0000280604007986 */ /* 0x000fe8000c101b04 */
[----:B------:R-:W-:Y:S01]  /*07d0*/  STG.E desc[UR4][R4.64+0x20], R19 ;  /* 0x0000201304007986 */ /* 0x000fe2000c101904 */
[----:B0-----:R-:W-:-:S05]  /*07e0*/  IMAD R14, R21, 0x587c5, R2 ;  /* 0x000587c5150e7824 */ /* 0x001fca00078e0202 */
[----:B------:R-:W-:Y:S01]  /*07f0*/  STG.E.64 desc[UR4][R4.64], R14 ;  /* 0x0000000e04007986 */ /* 0x000fe2000c101b04 */
[----:B------:R-:W-:Y:S05]  /*0800*/  EXIT ;  /* 0x000000000000794d */ /* 0x000fea0003800000 */
        .weak           $__internal_0_$__cuda_sm3x_div_rn_noftz_f32_slowpath
        .type           $__internal_0_$__cuda_sm3x_div_rn_noftz_f32_slowpath,@function
        .size           $__internal_0_$__cuda_sm3x_div_rn_noftz_f32_slowpath,(.L_x_29 - $__internal_0_$__cuda_sm3x_div_rn_noftz_f32_slowpath)
$__internal_0_$__cuda_sm3x_div_rn_noftz_f32_slowpath:
[----:B------:R-:W-:Y:S01]  /*0810*/  SHF.R.U32.HI R14, RZ, 0x17, R20 ;  /* 0x00000017ff0e7819 */ /* 0x000fe20000011614 */
[----:B------:R-:W-:Y:S01]  /*0820*/  BSSY.RECONVERGENT B1, `(.L_x_7) ;  /* 0x0000064000017945 */ /* 0x000fe20003800200 */
[----:B------:R-:W-:Y:S02]  /*0830*/  SHF.R.U32.HI R23, RZ, 0x17, R3 ;  /* 0x00000017ff177819 */ /* 0x000fe40000011603 */
[----:B------:R-:W-:Y:S02]  /*0840*/  LOP3.LUT R14, R14, 0xff, RZ, 0xc0, !PT ;  /* 0x000000ff0e0e7812 */ /* 0x000fe400078ec0ff */
[----:B------:R-:W-:Y:S02]  /*0850*/  LOP3.LUT R23, R23, 0xff, RZ, 0xc0, !PT ;  /* 0x000000ff17177812 */ /* 0x000fe400078ec0ff */
[----:B------:R-:W-:Y:S01]  /*0860*/  MOV R22, R3 ;  /* 0x0000000300167202 */ /* 0x000fe20000000f00 */
[----:B------:R-:W-:Y:S02]  /*0870*/  VIADD R24, R14, 0xffffffff ;  /* 0xffffffff0e187836 */ /* 0x000fe40000000000 */
[----:B------:R-:W-:-:S03]  /*0880*/  VIADD R25, R23, 0xffffffff ;  /* 0xffffffff17197836 */ /* 0x000fc60000000000 */
[----:B------:R-:W-:-:S04]  /*0890*/  ISETP.GT.U32.AND P0, PT, R24, 0xfd, PT ;  /* 0x000000fd1800780c */ /* 0x000fc80003f04070 */
[----:B------:R-:W-:-:S13]  /*08a0*/  ISETP.GT.U32.OR P0, PT, R25, 0xfd, P0 ;  /* 0x000000fd1900780c */ /* 0x000fda0000704470 */
[----:B------:R-:W-:Y:S01]  /*08b0*/  @!P0 IMAD.MOV.U32 R21, RZ, RZ, RZ ;  /* 0x000000ffff158224 */ /* 0x000fe200078e00ff */
[----:B------:R-:W-:Y:S06]  /*08c0*/  @!P0 BRA `(.L_x_8) ;  /* 0x0000000000608947 */ /* 0x000fec0003800000 */
[----:B------:R-:W-:Y:S01]  /*08d0*/  FSETP.GTU.FTZ.AND P0, PT, |R3|, +INF , PT ;  /* 0x7f8000000300780b */ /* 0x000fe20003f1c200 */
[----:B------:R-:W-:Y:S01]  /*08e0*/  IMAD.MOV.U32 R0, RZ, RZ, R20 ;  /* 0x000000ffff007224 */ /* 0x000fe200078e0014 */
[----:B------:R-:W-:-:S04]  /*08f0*/  FSETP.GTU.FTZ.AND P1, PT, |R20|, +INF , PT ;  /* 0x7f8000001400780b */ /* 0x000fc80003f3c200 */
[----:B------:R-:W-:-:S13]  /*0900*/  PLOP3.LUT P0, PT, P0, P1, PT, 0xf8, 0x8f ;  /* 0x00000000008f781c */ /* 0x000fda0000703f70 */
[----:B------:R-:W-:Y:S05]  /*0910*/  @P0 BRA `(.L_x_9) ;  /* 0x00000004004c0947 */ /* 0x000fea0003800000 */
[----:B------:R-:W-:-:S13]  /*0920*/  LOP3.LUT P0, RZ, R20, 0x7fffffff, R22, 0xc8, !PT ;  /* 0x7fffffff14ff7812 */ /* 0x000fda000780c816 */
[----:B------:R-:W-:Y:S05]  /*0930*/  @!P0 BRA `(.L_x_10) ;  /* 0x00000004003c8947 */ /* 0x000fea0003800000 */
[C---:B------:R-:W-:Y:S02]  /*0940*/  FSETP.NEU.FTZ.AND P2, PT, |R3|.reuse, +INF , PT ;  /* 0x7f8000000300780b */ /* 0x040fe40003f5d200 */
[----:B------:R-:W-:Y:S02]  /*0950*/  FSETP.NEU.FTZ.AND P1, PT, |R0|, +INF , PT ;  /* 0x7f8000000000780b */ /* 0x000fe40003f3d200 */
[----:B------:R-:W-:-:S11]  /*0960*/  FSETP.NEU.FTZ.AND P0, PT, |R3|, +INF , PT ;  /* 0x7f8000000300780b */ /* 0x000fd60003f1d200 */
[----:B------:R-:W-:Y:S05]  /*0970*/  @!P1 BRA !P2, `(.L_x_10) ;  /* 0x00000004002c9947 */ /* 0x000fea0005000000 */
[----:B------:R-:W-:-:S04]  /*0980*/  LOP3.LUT P2, RZ, R22, 0x7fffffff, RZ, 0xc0, !PT ;  /* 0x7fffffff16ff7812 */ /* 0x000fc8000784c0ff */
[----:B------:R-:W-:-:S13]  /*0990*/  PLOP3.LUT P1, PT, P1, P2, PT, 0x2f, 0xf2 ;  /* 0x0000000000f2781c */ /* 0x000fda0000f24577 */
[----:B------:R-:W-:Y:S05]  /*09a0*/  @P1 BRA `(.L_x_11) ;  /* 0x0000000400181947 */ /* 0x000fea0003800000 */
[----:B------:R-:W-:-:S04]  /*09b0*/  LOP3.LUT P1, RZ, R20, 0x7fffffff, RZ, 0xc0, !PT ;  /* 0x7fffffff14ff7812 */ /* 0x000fc8000782c0ff */
[----:B------:R-:W-:-:S13]  /*09c0*/  PLOP3.LUT P0, PT, P0, P1, PT, 0x2f, 0xf2 ;  /* 0x0000000000f2781c */ /* 0x000fda0000702577 */
[----:B------:R-:W-:Y:S05]  /*09d0*/  @P0 BRA `(.L_x_12) ;  /* 0x0000000400000947 */ /* 0x000fea0003800000 */
[----:B------:R-:W-:Y:S02]  /*09e0*/  ISETP.GE.AND P0, PT, R25, RZ, PT ;  /* 0x000000ff1900720c */ /* 0x000fe40003f06270 */
[----:B------:R-:W-:-:S11]  /*09f0*/  ISETP.GE.AND P1, PT, R24, RZ, PT ;  /* 0x000000ff1800720c */ /* 0x000fd60003f26270 */
[----:B------:R-:W-:Y:S02]  /*0a00*/  @P0 IMAD.MOV.U32 R21, RZ, RZ, RZ ;  /* 0x000000ffff150224 */ /* 0x000fe400078e00ff */
[----:B------:R-:W-:Y:S01]  /*0a10*/  @!P0 FFMA R22, R3, 1.84467440737095516160e+19, RZ ;  /* 0x5f80000003168823 */ /* 0x000fe200000000ff */
[----:B------:R-:W-:Y:S02]  /*0a20*/  @!P0 IMAD.MOV.U32 R21, RZ, RZ, -0x40 ;  /* 0xffffffc0ff158424 */ /* 0x000fe400078e00ff */
[----:B------:R-:W-:Y:S02]  /*0a30*/  @!P1 FFMA R20, R0, 1.84467440737095516160e+19, RZ ;  /* 0x5f80000000149823 */ /* 0x000fe400000000ff */
[----:B------:R-:W-:-:S07]  /*0a40*/  @!P1 VIADD R21, R21, 0x40 ;  /* 0x0000004015159836 */ /* 0x000fce0000000000 */
.L_x_8:
[----:B------:R-:W-:Y:S01]  /*0a50*/  LEA R3, R14, 0xc0800000, 0x17 ;  /* 0xc08000000e037811 */ /* 0x000fe200078eb8ff */
[----:B------:R-:W-:Y:S04]  /*0a60*/  BSSY.RECONVERGENT B2, `(.L_x_13) ;  /* 0x0000036000027945 */ /* 0x000fe80003800200 */
[----:B------:R-:W-:Y:S02]  /*0a70*/  IMAD.IADD R24, R20, 0x1, -R3 ;  /* 0x0000000114187824 */ /* 0x000fe400078e0a03 */
[----:B------:R-:W-:Y:S02]  /*0a80*/  VIADD R3, R23, 0xffffff81 ;  /* 0xffffff8117037836 */ /* 0x000fe40000000000 */
[----:B------:R-:W0:Y:S01]  /*0a90*/  MUFU.RCP R20, R24 ;  /* 0x0000001800147308 */ /* 0x000e220000001000 */
[----:B------:R-:W-:Y:S01]  /*0aa0*/  FADD.FTZ R25, -R24, -RZ ;  /* 0x800000ff18197221 */ /* 0x000fe20000010100 */
[C---:B------:R-:W-:Y:S01]  /*0ab0*/  IMAD R0, R3.reuse, -0x800000, R22 ;  /* 0xff80000003007824 */ /* 0x040fe200078e0216 */
[----:B------:R-:W-:-:S05]  /*0ac0*/  IADD3 R14, PT, PT, R3, 0x7f, -R14 ;  /* 0x0000007f030e7810 */ /* 0x000fca0007ffe80e */
[----:B------:R-:W-:Y:S02]  /*0ad0*/  IMAD.IADD R14, R14, 0x1, R21 ;  /* 0x000000010e0e7824 */ /* 0x000fe400078e0215 */
[----:B0-----:R-:W-:-:S04]  /*0ae0*/  FFMA R23, R20, R25, 1 ;  /* 0x3f80000014177423 */ /* 0x001fc80000000019 */
[----:B------:R-:W-:-:S04]  /*0af0*/  FFMA R23, R20, R23, R20 ;  /* 0x0000001714177223 */ /* 0x000fc80000000014 */
[----:B------:R-:W-:-:S04]  /*0b00*/  FFMA R20, R0, R23, RZ ;  /* 0x0000001700147223 */ /* 0x000fc800000000ff */
[----:B------:R-:W-:-:S04]  /*0b10*/  FFMA R22, R25, R20, R0 ;  /* 0x0000001419167223 */ /* 0x000fc80000000000 */
[----:B------:R-:W-:-:S04]  /*0b20*/  FFMA R20, R23, R22, R20 ;  /* 0x0000001617147223 */ /* 0x000fc80000000014 */
[----:B------:R-:W-:-:S04]  /*0b30*/  FFMA R25, R25, R20, R0 ;  /* 0x0000001419197223 */ /* 0x000fc80000000000 */
[----:B------:R-:W-:-:S05]  /*0b40*/  FFMA R0, R23, R25, R20 ;  /* 0x0000001917007223 */ /* 0x000fca0000000014 */
[----:B------:R-:W-:-:S04]  /*0b50*/  SHF.R.U32.HI R3, RZ, 0x17, R0 ;  /* 0x00000017ff037819 */ /* 0x000fc80000011600 */
[----:B------:R-:W-:-:S04]  /*0b60*/  LOP3.LUT R3, R3, 0xff, RZ, 0xc0, !PT ;  /* 0x000000ff03037812 */ /* 0x000fc800078ec0ff */
[----:B------:R-:W-:-:S05]  /*0b70*/  IADD3 R22, PT, PT, R3, R14, RZ ;  /* 0x0000000e03167210 */ /* 0x000fca0007ffe0ff */
[----:B------:R-:W-:-:S05]  /*0b80*/  VIADD R3, R22, 0xffffffff ;  /* 0xffffffff16037836 */ /* 0x000fca0000000000 */
[----:B------:R-:W-:-:S13]  /*0b90*/  ISETP.GE.U32.AND P0, PT, R3, 0xfe, PT ;  /* 0x000000fe0300780c */ /* 0x000fda0003f06070 */
[----:B------:R-:W-:Y:S05]  /*0ba0*/  @!P0 BRA `(.L_x_14) ;  /* 0x0000000000808947 */ /* 0x000fea0003800000 */
[----:B------:R-:W-:-:S13]  /*0bb0*/  ISETP.GT.AND P0, PT, R22, 0xfe, PT ;  /* 0x000000fe1600780c */ /* 0x000fda0003f04270 */
[----:B------:R-:W-:Y:S05]  /*0bc0*/  @P0 BRA `(.L_x_15) ;  /* 0x00000000006c0947 */ /* 0x000fea0003800000 */
[----:B------:R-:W-:-:S13]  /*0bd0*/  ISETP.GE.AND P0, PT, R22, 0x1, PT ;  /* 0x000000011600780c */ /* 0x000fda0003f06270 */
[----:B------:R-:W-:Y:S05]  /*0be0*/  @P0 BRA `(.L_x_16) ;  /* 0x0000000000740947 */ /* 0x000fea0003800000 */
[----:B------:R-:W-:Y:S02]  /*0bf0*/  ISETP.GE.AND P0, PT, R22, -0x18, PT ;  /* 0xffffffe81600780c */ /* 0x000fe40003f06270 */
[----:B------:R-:W-:-:S11]  /*0c00*/  LOP3.LUT R0, R0, 0x80000000, RZ, 0xc0, !PT ;  /* 0x8000000000007812 */ /* 0x000fd600078ec0ff */
[----:B------:R-:W-:Y:S05]  /*0c10*/  @!P0 BRA `(.L_x_16) ;  /* 0x0000000000688947 */ /* 0x000fea0003800000 */
[-C--:B------:R-:W-:Y:S01]  /*0c20*/  FFMA.RZ R3, R23, R25.reuse, R20 ;  /* 0x0000001917037223 */ /* 0x080fe2000000c014 */
[C---:B------:R-:W-:Y:S01]  /*0c30*/  VIADD R21, R22.reuse, 0x20 ;  /* 0x0000002016157836 */ /* 0x040fe20000000000 */
[C---:B------:R-:W-:Y:S02]  /*0c40*/  ISETP.NE.AND P2, PT, R22.reuse, RZ, PT ;  /* 0x000000ff1600720c */ /* 0x040fe40003f45270 */
[----:B------:R-:W-:Y:S01]  /*0c50*/  ISETP.NE.AND P1, PT, R22, RZ, PT ;  /* 0x000000ff1600720c */ /* 0x000fe20003f25270 */
[----:B------:R-:W-:Y:S01]  /*0c60*/  IMAD.MOV R22, RZ, RZ, -R22 ;  /* 0x000000ffff167224 */ /* 0x000fe200078e0a16 */
[----:B------:R-:W-:Y:S01]  /*0c70*/  LOP3.LUT R14, R3, 0x7fffff, RZ, 0xc0, !PT ;  /* 0x007fffff030e7812 */ /* 0x000fe200078ec0ff */
[CCC-:B------:R-:W-:Y:S01]  /*0c80*/  FFMA.RP R3, R23.reuse, R25.reuse, R20.reuse ;  /* 0x0000001917037223 */ /* 0x1c0fe20000008014 */
[----:B------:R-:W-:Y:S02]  /*0c90*/  FFMA.RM R20, R23, R25, R20 ;  /* 0x0000001917147223 */ /* 0x000fe40000004014 */
[----:B------:R-:W-:-:S03]  /*0ca0*/  LOP3.LUT R14, R14, 0x800000, RZ, 0xfc, !PT ;  /* 0x008000000e0e7812 */ /* 0x000fc600078efcff */
[----:B------:R-:W-:Y:S02]  /*0cb0*/  FSETP.NEU.FTZ.AND P0, PT, R3, R20, PT ;  /* 0x000000140300720b */ /* 0x000fe40003f1d000 */
[----:B------:R-:W-:Y:S02]  /*0cc0*/  SHF.L.U32 R21, R14, R21, RZ ;  /* 0x000000150e157219 */ /* 0x000fe400000006ff */
[----:B------:R-:W-:Y:S02]  /*0cd0*/  SEL R3, R22, RZ, P2 ;  /* 0x000000ff16037207 */ /* 0x000fe40001000000 */
[----:B------:R-:W-:Y:S02]  /*0ce0*/  ISETP.NE.AND P1, PT, R21, RZ, P1 ;  /* 0x000000ff1500720c */ /* 0x000fe40000f25270 */
[----:B------:R-:W-:Y:S02]  /*0cf0*/  SHF.R.U32.HI R3, RZ, R3, R14 ;  /* 0x00000003ff037219 */ /* 0x000fe4000001160e */
[----:B------:R-:W-:-:S02]  /*0d00*/  PLOP3.LUT P0, PT, P0, P1, PT, 0xf8, 0x8f ;  /* 0x00000000008f781c */ /* 0x000fc40000703f70 */
[----:B------:R-:W-:Y:S02]  /*0d10*/  SHF.R.U32.HI R21, RZ, 0x1, R3 ;  /* 0x00000001ff157819 */ /* 0x000fe40000011603 */
[----:B------:R-:W-:-:S04]  /*0d20*/  SEL R14, RZ, 0x1, !P0 ;  /* 0x00000001ff0e7807 */ /* 0x000fc80004000000 */
[----:B------:R-:W-:-:S04]  /*0d30*/  LOP3.LUT R14, R14, 0x1, R21, 0xf8, !PT ;  /* 0x000000010e0e7812 */ /* 0x000fc800078ef815 */
[----:B------:R-:W-:-:S05]  /*0d40*/  LOP3.LUT R14, R14, R3, RZ, 0xc0, !PT ;  /* 0x000000030e0e7212 */ /* 0x000fca00078ec0ff */
[----:B------:R-:W-:-:S05]  /*0d50*/  IMAD.IADD R21, R21, 0x1, R14 ;  /* 0x0000000115157824 */ /* 0x000fca00078e020e */
[----:B------:R-:W-:Y:S01]  /*0d60*/  LOP3.LUT R0, R21, R0, RZ, 0xfc, !PT ;  /* 0x0000000015007212 */ /* 0x000fe200078efcff */
[----:B------:R-:W-:Y:S06]  /*0d70*/  BRA `(.L_x_16) ;  /* 0x0000000000107947 */ /* 0x000fec0003800000 */
.L_x_15:
[----:B------:R-:W-:-:S04]  /*0d80*/  LOP3.LUT R0, R0, 0x80000000, RZ, 0xc0, !PT ;  /* 0x8000000000007812 */ /* 0x000fc800078ec0ff */
[----:B------:R-:W-:Y:S01]  /*0d90*/  LOP3.LUT R0, R0, 0x7f800000, RZ, 0xfc, !PT ;  /* 0x7f80000000007812 */ /* 0x000fe200078efcff */
[----:B------:R-:W-:Y:S06]  /*0da0*/  BRA `(.L_x_16) ;  /* 0x0000000000047947 */ /* 0x000fec0003800000 */
.L_x_14:
[----:B------:R-:W-:-:S07]  /*0db0*/  IMAD R0, R14, 0x800000, R0 ;  /* 0x008000000e007824 */ /* 0x000fce00078e0200 */
.L_x_16:
[----:B------:R-:W-:Y:S05]  /*0dc0*/  BSYNC.RECONVERGENT B2 ;  /* 0x0000000000027941 */ /* 0x000fea0003800200 */
.L_x_13:
[----:B------:R-:W-:Y:S05]  /*0dd0*/  BRA `(.L_x_17) ;  /* 0x0000000000207947 */ /* 0x000fea0003800000 */
.L_x_12:
[----:B------:R-:W-:-:S04]  /*0de0*/  LOP3.LUT R0, R20, 0x80000000, R22, 0x48, !PT ;  /* 0x8000000014007812 */ /* 0x000fc800078e4816 */
[----:B------:R-:W-:Y:S01]  /*0df0*/  LOP3.LUT R0, R0, 0x7f800000, RZ, 0xfc, !PT ;  /* 0x7f80000000007812 */ /* 0x000fe200078efcff */
[----:B------:R-:W-:Y:S06]  /*0e00*/  BRA `(.L_x_17) ;  /* 0x0000000000147947 */ /* 0x000fec0003800000 */
.L_x_11:
[----:B------:R-:W-:Y:S01]  /*0e10*/  LOP3.LUT R0, R20, 0x80000000, R22, 0x48, !PT ;  /* 0x8000000014007812 */ /* 0x000fe200078e4816 */
[----:B------:R-:W-:Y:S06]  /*0e20*/  BRA `(.L_x_17) ;  /* 0x00000000000c7947 */ /* 0x000fec0003800000 */
.L_x_10:
[----:B------:R-:W0:Y:S01]  /*0e30*/  MUFU.RSQ R0, -QNAN ;  /* 0xffc0000000007908 */ /* 0x000e220000001400 */
[----:B------:R-:W-:Y:S05]  /*0e40*/  BRA `(.L_x_17) ;  /* 0x0000000000047947 */ /* 0x000fea0003800000 */
.L_x_9:
[----:B------:R-:W-:-:S07]  /*0e50*/  FADD.FTZ R0, R3, R0 ;  /* 0x0000000003007221 */ /* 0x000fce0000010000 */
.L_x_17:
[----:B------:R-:W-:Y:S05]  /*0e60*/  BSYNC.RECONVERGENT B1 ;  /* 0x0000000000017941 */ /* 0x000fea0003800200 */
.L_x_7:
[----:B------:R-:W-:Y:S02]  /*0e70*/  IMAD.MOV.U32 R20, RZ, RZ, R18 ;  /* 0x000000ffff147224 */ /* 0x000fe400078e0012 */
[----:B------:R-:W-:-:S04]  /*0e80*/  IMAD.MOV.U32 R21, RZ, RZ, 0x0 ;  /* 0x00000000ff157424 */ /* 0x000fc800078e00ff */
[----:B0-----:R-:W-:Y:S05]  /*0e90*/  RET.REL.NODEC R20 `(_Z16generate_kernelsP17curandStateXORWOWPfi) ;  /* 0xfffffff014587950 */ /* 0x001fea0003c3ffff */
.L_x_18:
        /* <DEDUP_REMOVED lines=14> */
.L_x_29:


//--------------------- .text._Z15generate_kernelP17curandStateXORWOWPf --------------------------
	.section	.text._Z15generate_kernelP17curandStateXORWOWPf,"ax",@progbits
	.align	128
        .global         _Z15generate_kernelP17curandStateXORWOWPf
        .type           _Z15generate_kernelP17curandStateXORWOWPf,@function
        .size           _Z15generate_kernelP17curandStateXORWOWPf,(.L_x_32 - _Z15generate_kernelP17curandStateXORWOWPf)
        .other          _Z15generate_kernelP17curandStateXORWOWPf,@"STO_CUDA_ENTRY STV_DEFAULT"
_Z15generate_kernelP17curandStateXORWOWPf:
.text._Z15generate_kernelP17curandStateXORWOWPf:
[----:B------:R-:W-:Y:S01]  /*0000*/  LDC R1, c[0x0][0x37c] ;  /* 0x0000df00ff017b82 */ /* 0x000fe20000000800 */
[----:B------:R-:W0:Y:S07]  /*0010*/  S2R R0, SR_TID.X ;  /* 0x0000000000007919 */ /* 0x000e2e0000002100 */
[----:B------:R-:W0:Y:S01]  /*0020*/  S2UR UR6, SR_CTAID.X ;  /* 0x00000000000679c3 */ /* 0x000e220000002500 */
[----:B------:R-:W1:Y:S07]  /*0030*/  LDCU.64 UR4, c[0x0][0x358] ;  /* 0x00006b00ff0477ac */ /* 0x000e6e0008000a00 */
[----:B------:R-:W0:Y:S08]  /*0040*/  LDC R19, c[0x0][0x360] ;  /* 0x0000d800ff137b82 */ /* 0x000e300000000800 */
[----:B------:R-:W2:Y:S08]  /*0050*/  LDC.64 R2, c[0x0][0x380] ;  /* 0x0000e000ff027b82 */ /* 0x000eb00000000a00 */
[----:B------:R-:W3:Y:S01]  /*0060*/  LDC.64 R12, c[0x0][0x388] ;  /* 0x0000e200ff0c7b82 */ /* 0x000ee20000000a00 */
[----:B0-----:R-:W-:-:S04]  /*0070*/  IMAD R19, R19, UR6, R0 ;  /* 0x0000000613137c24 */ /* 0x001fc8000f8e0200 */
[----:B--2---:R-:W-:-:S05]  /*0080*/  IMAD.WIDE R2, R19, 0x30, R2 ;  /* 0x0000003013027825 */ /* 0x004fca00078e0202 */
[----:B-1----:R-:W2:Y:S04]  /*0090*/  LDG.E.64 R16, desc[UR4][R2.64] ;  /* 0x0000000402107981 */ /* 0x002ea8000c1e1b00 */
[----:B------:R-:W4:Y:S04]  /*00a0*/  LDG.E.64 R8, desc[UR4][R2.64+0x10] ;  /* 0x0000100402087981 */ /* 0x000f28000c1e1b00 */
[----:B------:R-:W5:Y:S04]  /*00b0*/  LDG.E.64 R10, desc[UR4][R2.64+0x8] ;  /* 0x00000804020a7981 */ /* 0x000f68000c1e1b00 */
[----:B------:R-:W5:Y:S04]  /*00c0*/  LDG.E.64 R6, desc[UR4][R2.64+0x18] ;  /* 0x0000180402067981 */ /* 0x000f68000c1e1b00 */
[----:B------:R-:W5:Y:S04]  /*00d0*/  LDG.E.64 R4, desc[UR4][R2.64+0x28] ;  /* 0x0000280402047981 */ /* 0x000f68000c1e1b00 */
[----:B------:R-:W5:Y:S01]  /*00e0*/  LDG.E R15, desc[UR4][R2.64+0x20] ;  /* 0x00002004020f7981 */ /* 0x000f62000c1e1900 */
[----:B------:R-:W-:-:S02]  /*00f0*/  IMAD.MOV.U32 R21, RZ, RZ, 0x2f800000 ;  /* 0x2f800000ff157424 */ /* 0x000fc400078e00ff */
[----:B---3--:R-:W-:Y:S01]  /*0100*/  IMAD.WIDE R12, R19, 0x4, R12 ;  /* 0x00000004130c7825 */ /* 0x008fe200078e020c */
[----:B--2---:R-:W-:-:S03]  /*0110*/  SHF.R.U32.HI R0, RZ, 0x2, R17 ;  /* 0x00000002ff007819 */ /* 0x004fc60000011611 */
[----:B------:R-:W-:Y:S01]  /*0120*/  VIADD R18, R16, 0x587c5 ;  /* 0x000587c510127836 */ /* 0x000fe20000000000 */
[----:B------:R-:W-:Y:S01]  /*0130*/  LOP3.LUT R0, R0, R17, RZ, 0x3c, !PT ;  /* 0x0000001100007212 */ /* 0x000fe200078e3cff */
[C---:B----4-:R-:W-:Y:S01]  /*0140*/  IMAD.SHL.U32 R14, R9.reuse, 0x10, RZ ;  /* 0x00000010090e7824 */ /* 0x050fe200078e00ff */
[----:B------:R-:W-:Y:S01]  /*0150*/  MOV R23, R8 ;  /* 0x0000000800177202 */ /* 0x000fe20000000f00 */
[----:B------:R-:W-:Y:S01]  /*0160*/  IMAD.MOV.U32 R16, RZ, RZ, R9 ;  /* 0x000000ffff107224 */ /* 0x000fe200078e0009 */
[----:B------:R-:W-:Y:S01]  /*0170*/  SHF.L.U32 R17, R0, 0x1, RZ ;  /* 0x0000000100117819 */ /* 0x000fe200000006ff */
[----:B-----5:R-:W-:Y:S01]  /*0180*/  IMAD.MOV.U32 R19, RZ, RZ, R10 ;  /* 0x000000ffff137224 */ /* 0x020fe200078e000a */
[----:B------:R-:W-:Y:S02]  /*0190*/  MOV R22, R11 ;  /* 0x0000000b00167202 */ /* 0x000fe40000000f00 */
[----:B------:R-:W-:-:S04]  /*01a0*/  LOP3.LUT R17, R9, R14, R17, 0x96, !PT ;  /* 0x0000000e09117212 */ /* 0x000fc800078e9611 */
[----:B------:R-:W-:-:S04]  /*01b0*/  LOP3.LUT R17, R17, R0, RZ, 0x3c, !PT ;  /* 0x0000000011117212 */ /* 0x000fc800078e3cff */
[----:B------:R-:W-:-:S04]  /*01c0*/  IADD3 R0, PT, PT, R17, R18, RZ ;  /* 0x0000001211007210 */ /* 0x000fc80007ffe0ff */
[----:B------:R-:W-:-:S05]  /*01d0*/  I2FP.F32.U32 R0, R0 ;  /* 0x0000000000007245 */ /* 0x000fca0000201000 */
[----:B------:R-:W-:-:S05]  /*01e0*/  FFMA R21, R0, R21, 1.1641532182693481445e-10 ;  /* 0x2f00000000157423 */ /* 0x000fca0000000015 */
[----:B------:R-:W-:Y:S04]  /*01f0*/  STG.E desc[UR4][R12.64], R21 ;  /* 0x000000150c007986 */ /* 0x000fe8000c101904 */
[----:B------:R-:W-:Y:S04]  /*0200*/  STG.E.64 desc[UR4][R2.64], R18 ;  /* 0x0000001202007986 */ /* 0x000fe8000c101b04 */
[----:B------:R-:W-:Y:S04]  /*0210*/  STG.E.64 desc[UR4][R2.64+0x8], R22 ;  /* 0x0000081602007986 */ /* 0x000fe8000c101b04 */
[----:B------:R-:W-:Y:S04]  /*0220*/  STG.E.64 desc[UR4][R2.64+0x10], R16 ;  /* 0x0000101002007986 */ /* 0x000fe8000c101b04 */
[----:B------:R-:W-:Y:S04]  /*0230*/  STG.E.64 desc[UR4][R2.64+0x18], R6 ;  /* 0x0000180602007986 */ /* 0x000fe8000c101b04 */
[----:B------:R-:W-:Y:S04]  /*0240*/  STG.E.64 desc[UR4][R2.64+0x28], R4 ;  /* 0x0000280402007986 */ /* 0x000fe8000c101b04 */
[----:B------:R-:W-:Y:S01]  /*0250*/  STG.E desc[UR4][R2.64+0x20], R15 ;  /* 0x0000200f02007986 */ /* 0x000fe2000c101904 */
[----:B------:R-:W-:Y:S05]  /*0260*/  EXIT ;  /* 0x000000000000794d */ /* 0x000fea0003800000 */
.L_x_19:
        /* <DEDUP_REMOVED lines=9> */
.L_x_32:


//--------------------- .text._Z12setup_kernelP17curandStateXORWOW --------------------------
	.section	.text._Z12setup_kernelP17curandStateXORWOW,"ax",@progbits
	.align	128
        .global         _Z12setup_kernelP17curandStateXORWOW
        .type           _Z12setup_kernelP17curandStateXORWOW,@function
        .size           _Z12setup_kernelP17curandStateXORWOW,(.L_x_33 - _Z12setup_kernelP17curandStateXORWOW)
        .other          _Z12setup_kernelP17curandStateXORWOW,@"STO_CUDA_ENTRY STV_DEFAULT"
_Z12setup_kernelP17curandStateXORWOW:
.text._Z12setup_kernelP17curandStateXORWOW:
[----:B------:R-:W-:Y:S01]  /*0000*/  LDC R1, c[0x0][0x37c] ;  /* 0x0000df00ff017b82 */ /* 0x000fe20000000800 */
[----:B------:R-:W0:Y:S07]  /*0010*/  S2R R0, SR_TID.X ;  /* 0x0000000000007919 */ /* 0x000e2e0000002100 */
[----:B------:R-:W0:Y:S01]  /*0020*/  S2UR UR6, SR_CTAID.X ;  /* 0x00000000000679c3 */ /* 0x000e220000002500 */
[----:B------:R-:W1:Y:S01]  /*0030*/  LDCU.64 UR4, c[0x0][0x358] ;  /* 0x00006b00ff0477ac */ /* 0x000e620008000a00 */
[----:B------:R-:W-:Y:S01]  /*0040*/  IMAD.MOV.U32 R2, RZ, RZ, 0x3198c20f ;  /* 0x3198c20fff027424 */ /* 0x000fe200078e00ff */
[----:B------:R-:W-:Y:S01]  /*0050*/  BSSY.RECONVERGENT B0, `(.L_x_20) ;  /* 0x00000df000007945 */ /* 0x000fe20003800200 */
[----:B------:R-:W-:-:S02]  /*0060*/  IMAD.MOV.U32 R3, RZ, RZ, 0x5efdb30c ;  /* 0x5efdb30cff037424 */ /* 0x000fc400078e00ff */
[----:B------:R-:W-:Y:S02]  /*0070*/  IMAD.MOV.U32 R4, RZ, RZ, 0x423bb012 ;  /* 0x423bb012ff047424 */ /* 0x000fe400078e00ff */
[----:B------:R-:W0:Y:S01]  /*0080*/  LDC R13, c[0x0][0x360] ;  /* 0x0000d800ff0d7b82 */ /* 0x000e220000000800 */
[----:B------:R-:W-:Y:S02]  /*0090*/  IMAD.MOV.U32 R5, RZ, RZ, -0x75bd8fc ;  /* 0xf8a42704ff057424 */ /* 0x000fe400078e00ff */
[----:B------:R-:W-:Y:S02]  /*00a0*/  IMAD.MOV.U32 R8, RZ, RZ, -0x23270784 ;  /* 0xdcd8f87cff087424 */ /* 0x000fe400078e00ff */
[----:B------:R-:W-:-:S03]  /*00b0*/  IMAD.MOV.U32 R9, RZ, RZ, 0x57fa2510 ;  /* 0x57fa2510ff097424 */ /* 0x000fc600078e00ff */
[----:B------:R-:W2:Y:S01]  /*00c0*/  LDC.64 R6, c[0x0][0x380] ;  /* 0x0000e000ff067b82 */ /* 0x000ea20000000a00 */
[----:B0-----:R-:W-:-:S05]  /*00d0*/  IMAD R13, R13, UR6, R0 ;  /* 0x000000060d0d7c24 */ /* 0x001fca000f8e0200 */
[C---:B------:R-:W-:Y:S01]  /*00e0*/  ISETP.NE.AND P0, PT, R13.reuse, RZ, PT ;  /* 0x000000ff0d00720c */ /* 0x040fe20003f05270 */
[----:B--2---:R-:W-:-:S05]  /*00f0*/  IMAD.WIDE R6, R13, 0x30, R6 ;  /* 0x000000300d067825 */ /* 0x004fca00078e0206 */
[----:B-1----:R0:W-:Y:S04]  /*0100*/  STG.E.64 desc[UR4][R6.64], R2 ;  /* 0x0000000206007986 */ /* 0x0021e8000c101b04 */
[----:B------:R0:W-:Y:S04]  /*0110*/  STG.E.64 desc[UR4][R6.64+0x8], R4 ;  /* 0x0000080406007986 */ /* 0x0001e8000c101b04 */
[----:B------:R0:W-:Y:S01]  /*0120*/  STG.E.64 desc[UR4][R6.64+0x10], R8 ;  /* 0x0000100806007986 */ /* 0x0001e2000c101b04 */
[----:B------:R-:W-:Y:S05]  /*0130*/  @!P0 BRA `(.L_x_21) ;  /* 0x0000000c00408947 */ /* 0x000fea0003800000 */
[----:B------:R-:W-:Y:S01]  /*0140*/  SHF.R.S32.HI R0, RZ, 0x1f, R13 ;  /* 0x0000001fff007819 */ /* 0x000fe2000001140d */
[----:B------:R-:W-:-:S07]  /*0150*/  IMAD.MOV.U32 R12, RZ, RZ, RZ ;  /* 0x000000ffff0c7224 */ /* 0x000fce00078e00ff */
.L_x_27:
[----:B0-----:R-:W-:Y:S01]  /*0160*/  LOP3.LUT R2, R13, 0x3, RZ, 0xc0, !PT ;  /* 0x000000030d027812 */ /* 0x001fe200078ec0ff */
[----:B------:R-:W-:Y:S03]  /*0170*/  BSSY.RECONVERGENT B1, `(.L_x_22) ;  /* 0x00000c6000017945 */ /* 0x000fe60003800200 */
[----:B------:R-:W-:-:S04]  /*0180*/  ISETP.NE.U32.AND P0, PT, R2, RZ, PT ;  /* 0x000000ff0200720c */ /* 0x000fc80003f05070 */
[----:B------:R-:W-:-:S13]  /*0190*/  ISETP.NE.AND.EX P0, PT, RZ, RZ, PT, P0 ;  /* 0x000000ffff00720c */ /* 0x000fda0003f05300 */
[----:B------:R-:W-:Y:S05]  /*01a0*/  @!P0 BRA `(.L_x_23) ;  /* 0x0000000c00088947 */ /* 0x000fea0003800000 */
[----:B------:R-:W0:Y:S01]  /*01b0*/  LDC.64 R8, c[0x4][RZ] ;  /* 0x01000000ff087b82 */ /* 0x000e220000000a00 */
[----:B------:R-:W-:Y:S02]  /*01c0*/  IMAD.MOV.U32 R14, RZ, RZ, RZ ;  /* 0x000000ffff0e7224 */ /* 0x000fe400078e00ff */
[----:B0-----:R-:W-:-:S07]  /*01d0*/  IMAD.WIDE.U32 R8, R12, 0xc80, R8 ;  /* 0x00000c800c087825 */ /* 0x001fce00078e0008 */
.L_x_26:
[----:B0-----:R-:W-:Y:S01]  /*01e0*/  IMAD.MOV.U32 R15, RZ, RZ, RZ ;  /* 0x000000ffff0f7224 */ /* 0x001fe200078e00ff */
[----:B------:R-:W-:Y:S01]  /*01f0*/  CS2R R2, SRZ ;  /* 0x0000000000027805 */ /* 0x000fe2000001ff00 */
[----:B------:R-:W-:Y:S01]  /*0200*/  IMAD.MOV.U32 R17, RZ, RZ, RZ ;  /* 0x000000ffff117224 */ /* 0x000fe200078e00ff */
[----:B------:R-:W-:-:S07]  /*0210*/  CS2R R4, SRZ ;  /* 0x0000000000047805 */ /* 0x000fce000001ff00 */
.L_x_25:
[----:B------:R-:W-:-:S05]  /*0220*/  IMAD.WIDE.U32 R10, R17, 0x4, R6 ;  /* 0x00000004110a7825 */ /* 0x000fca00078e0006 */
[----:B------:R0:W5:Y:S01]  /*0230*/  LDG.E R16, desc[UR4][R10.64+0x4] ;  /* 0x000004040a107981 */ /* 0x000162000c1e1900 */
[----:B------:R-:W-:-:S07]  /*0240*/  IMAD.MOV.U32 R19, RZ, RZ, RZ ;  /* 0x000000ffff137224 */ /* 0x000fce00078e00ff */
.L_x_24:
[----:B-----5:R-:W-:Y:S01]  /*0250*/  SHF.R.U32.HI R24, RZ, R19, R16 ;  /* 0x00000013ff187219 */ /* 0x020fe20000011610 */
[----:B0-----:R-:W-:-:S03]  /*0260*/  IMAD.SHL.U32 R10, R17, 0x20, RZ ;  /* 0x00000020110a7824 */ /* 0x001fc600078e00ff */
[----:B------:R-:W-:Y:S01]  /*0270*/  LOP3.LUT R11, R24, 0x1, RZ, 0xc0, !PT ;  /* 0x00000001180b7812 */ /* 0x000fe200078ec0ff */
[----:B------:R-:W-:-:S03]  /*0280*/  IMAD.IADD R10, R10, 0x1, R19 ;  /* 0x000000010a0a7824 */ /* 0x000fc600078e0213 */
[----:B------:R-:W-:Y:S01]  /*0290*/  ISETP.NE.U32.AND P0, PT, R11, 0x1, PT ;  /* 0x000000010b00780c */ /* 0x000fe20003f05070 */
[----:B------:R-:W-:-:S03]  /*02a0*/  IMAD R11, R10, 0x5, RZ ;  /* 0x000000050a0b7824 */ /* 0x000fc600078e02ff */
[----:B------:R-:W-:Y:S01]  /*02b0*/  R2P PR, R24, 0x7e ;  /* 0x0000007e18007804 */ /* 0x000fe20000000000 */
[----:B------:R-:W-:-:S08]  /*02c0*/  IMAD.WIDE.U32 R10, R11, 0x4, R8 ;  /* 0x000000040b0a7825 */ /* 0x000fd000078e0008 */
[----:B------:R-:W2:Y:S04]  /*02d0*/  @!P0 LDG.E R18, desc[UR4][R10.64] ;  /* 0x000000040a128981 */ /* 0x000ea8000c1e1900 */
[----:B------:R-:W3:Y:S04]  /*02e0*/  @!P0 LDG.E R20, desc[UR4][R10.64+0x10] ;  /* 0x000010040a148981 */ /* 0x000ee8000c1e1900 */
[----:B------:R-:W4:Y:S04]  /*02f0*/  @P1 LDG.E R22, desc[UR4][R10.64+0x14] ;  /* 0x000014040a161981 */ /* 0x000f28000c1e1900 */
[----:B------:R-:W4:Y:S04]  /*0300*/  @P2 LDG.E R26, desc[UR4][R10.64+0x28] ;  /* 0x000028040a1a2981 */ /* 0x000f28000c1e1900 */
[----:B------:R-:W4:Y:S04]  /*0310*/  @!P0 LDG.E R21, desc[UR4][R10.64+0x4] ;  /* 0x000004040a158981 */ /* 0x000f28000c1e1900 */
[----:B------:R-:W4:Y:S04]  /*0320*/  @!P0 LDG.E R23, desc[UR4][R10.64+0xc] ;  /* 0x00000c040a178981 */ /* 0x000f28000c1e1900 */
[----:B------:R-:W4:Y:S04]  /*0330*/  @P1 LDG.E R25, desc[UR4][R10.64+0x18] ;  /* 0x000018040a191981 */ /* 0x000f28000c1e1900 */
[----:B------:R-:W4:Y:S04]  /*0340*/  @P3 LDG.E R28, desc[UR4][R10.64+0x3c] ;  /* 0x00003c040a1c3981 */ /* 0x000f28000c1e1900 */
[----:B------:R-:W4:Y:S01]  /*0350*/  @P6 LDG.E R27, desc[UR4][R10.64+0x7c] ;  /* 0x00007c040a1b6981 */ /* 0x000f22000c1e1900 */
[----:B--2---:R-:W-:-:S03]  /*0360*/  @!P0 LOP3.LUT R15, R15, R18, RZ, 0x3c, !PT ;  /* 0x000000120f0f8212 */ /* 0x004fc600078e3cff */
[----:B------:R-:W2:Y:S01]  /*0370*/  @!P0 LDG.E R18, desc[UR4][R10.64+0x8] ;  /* 0x000008040a128981 */ /* 0x000ea2000c1e1900 */
[----:B---3--:R-:W-:-:S03]  /*0380*/  @!P0 LOP3.LUT R3, R3, R20, RZ, 0x3c, !PT ;  /* 0x0000001403038212 */ /* 0x008fc600078e3cff */
[----:B------:R-:W3:Y:S01]  /*0390*/  @P1 LDG.E R20, desc[UR4][R10.64+0x24] ;  /* 0x000024040a141981 */ /* 0x000ee2000c1e1900 */
[----:B----4-:R-:W-:-:S03]  /*03a0*/  @P1 LOP3.LUT R15, R15, R22, RZ, 0x3c, !PT ;  /* 0x000000160f0f1212 */ /* 0x010fc600078e3cff */
[----:B------:R-:W4:Y:S01]  /*03b0*/  @P2 LDG.E R22, desc[UR4][R10.64+0x38] ;  /* 0x000038040a162981 */ /* 0x000f22000c1e1900 */
[----:B------:R-:W-:-:S03]  /*03c0*/  @P2 LOP3.LUT R15, R15, R26, RZ, 0x3c, !PT ;  /* 0x0000001a0f0f2212 */ /* 0x000fc600078e3cff */
[----:B------:R-:W4:Y:S01]  /*03d0*/  @P4 LDG.E R26, desc[UR4][R10.64+0x50] ;  /* 0x000050040a1a4981 */ /* 0x000f22000c1e1900 */
[----:B------:R-:W-:-:S03]  /*03e0*/  @!P0 LOP3.LUT R4, R4, R21, RZ, 0x3c, !PT ;  /* 0x0000001504048212 */ /* 0x000fc600078e3cff */
[----:B------:R-:W4:Y:S01]  /*03f0*/  @P1 LDG.E R21, desc[UR4][R10.64+0x20] ;  /* 0x000020040a151981 */ /* 0x000f22000c1e1900 */
[----:B------:R-:W-:-:S03]  /*0400*/  @!P0 LOP3.LUT R2, R2, R23, RZ, 0x3c, !PT ;  /* 0x0000001702028212 */ /* 0x000fc600078e3cff */
[----:B------:R-:W4:Y:S01]  /*0410*/  @P2 LDG.E R23, desc[UR4][R10.64+0x2c] ;  /* 0x00002c040a172981 */ /* 0x000f22000c1e1900 */
[----:B------:R-:W-:-:S03]  /*0420*/  @P1 LOP3.LUT R4, R4, R25, RZ, 0x3c, !PT ;  /* 0x0000001904041212 */ /* 0x000fc600078e3cff */
[----:B------:R-:W4:Y:S01]  /*0430*/  @P2 LDG.E R25, desc[UR4][R10.64+0x34] ;  /* 0x000034040a192981 */ /* 0x000f22000c1e1900 */
[----:B--2---:R-:W-:-:S03]  /*0440*/  @!P0 LOP3.LUT R5, R5, R18, RZ, 0x3c, !PT ;  /* 0x0000001205058212 */ /* 0x004fc600078e3cff */
[----:B------:R-:W2:Y:S01]  /*0450*/  @P1 LDG.E R18, desc[UR4][R10.64+0x1c] ;  /* 0x00001c040a121981 */ /* 0x000ea2000c1e1900 */
[----:B---3--:R-:W-:-:S03]  /*0460*/  @P1 LOP3.LUT R3, R3, R20, RZ, 0x3c, !PT ;  /* 0x0000001403031212 */ /* 0x008fc600078e3cff */
[----:B------:R-:W3:Y:S01]  /*0470*/  @P2 LDG.E R20, desc[UR4][R10.64+0x30] ;  /* 0x000030040a142981 */ /* 0x000ee2000c1e1900 */
[----:B----4-:R-:W-:-:S03]  /*0480*/  @P2 LOP3.LUT R3, R3, R22, RZ, 0x3c, !PT ;  /* 0x0000001603032212 */ /* 0x010fc600078e3cff */
[----:B------:R-:W4:Y:S01]  /*0490*/  @P3 LDG.E R22, desc[UR4][R10.64+0x4c] ;  /* 0x00004c040a163981 */ /* 0x000f22000c1e1900 */
[----:B------:R-:W-:-:S04]  /*04a0*/  @P3 LOP3.LUT R15, R15, R28, RZ, 0x3c, !PT ;  /* 0x0000001c0f0f3212 */ /* 0x000fc800078e3cff */
[----:B------:R-:W-:Y:S02]  /*04b0*/  @P4 LOP3.LUT R15, R15, R26, RZ, 0x3c, !PT ;  /* 0x0000001a0f0f4212 */ /* 0x000fe400078e3cff */
[----:B------:R-:W-:Y:S01]  /*04c0*/  @P1 LOP3.LUT R2, R2, R21, RZ, 0x3c, !PT ;  /* 0x0000001502021212 */ /* 0x000fe200078e3cff */
[----:B------:R-:W4:Y:S04]  /*04d0*/  @P5 LDG.E R26, desc[UR4][R10.64+0x64] ;  /* 0x000064040a1a5981 */ /* 0x000f28000c1e1900 */
[----:B------:R-:W4:Y:S01]  /*04e0*/  @P3 LDG.E R21, desc[UR4][R10.64+0x40] ;  /* 0x000040040a153981 */ /* 0x000f22000c1e1900 */
[----:B------:R-:W-:Y:S02]  /*04f0*/  @P2 LOP3.LUT R4, R4, R23, RZ, 0x3c, !PT ;  /* 0x0000001704042212 */ /* 0x000fe400078e3cff */
[----:B------:R-:W-:Y:S01]  /*0500*/  @P2 LOP3.LUT R2, R2, R25, RZ, 0x3c, !PT ;  /* 0x0000001902022212 */ /* 0x000fe200078e3cff */
[----:B------:R-:W4:Y:S04]  /*0510*/  @P3 LDG.E R23, desc[UR4][R10.64+0x48] ;  /* 0x000048040a173981 */ /* 0x000f28000c1e1900 */
[----:B------:R-:W4:Y:S01]  /*0520*/  @P4 LDG.E R25, desc[UR4][R10.64+0x54] ;  /* 0x000054040a194981 */ /* 0x000f22000c1e1900 */
[----:B--2---:R-:W-:-:S03]  /*0530*/  @P1 LOP3.LUT R5, R5, R18, RZ, 0x3c, !PT ;  /* 0x0000001205051212 */ /* 0x004fc600078e3cff */
[----:B------:R-:W2:Y:S01]  /*0540*/  @P3 LDG.E R18, desc[UR4][R10.64+0x44] ;  /* 0x000044040a123981 */ /* 0x000ea2000c1e1900 */
[----:B---3--:R-:W-:-:S03]  /*0550*/  @P2 LOP3.LUT R5, R5, R20, RZ, 0x3c, !PT ;  /* 0x0000001405052212 */ /* 0x008fc600078e3cff */
[----:B------:R-:W3:Y:S01]  /*0560*/  @P4 LDG.E R20, desc[UR4][R10.64+0x58] ;  /* 0x000058040a144981 */ /* 0x000ee2000c1e1900 */
[----:B----4-:R-:W-:-:S03]  /*0570*/  @P3 LOP3.LUT R3, R3, R22, RZ, 0x3c, !PT ;  /* 0x0000001603033212 */ /* 0x010fc600078e3cff */
[----:B------:R-:W4:Y:S01]  /*0580*/  @P4 LDG.E R22, desc[UR4][R10.64+0x60] ;  /* 0x000060040a164981 */ /* 0x000f22000c1e1900 */
[----:B------:R-:W-:Y:S02]  /*0590*/  LOP3.LUT P0, RZ, R24, 0x80, RZ, 0xc0, !PT ;  /* 0x0000008018ff7812 */ /* 0x000fe4000780c0ff */
[----:B------:R-:W-:Y:S02]  /*05a0*/  @P5 LOP3.LUT R15, R15, R26, RZ, 0x3c, !PT ;  /* 0x0000001a0f0f5212 */ /* 0x000fe400078e3cff */
[----:B------:R-:W4:Y:S01]  /*05b0*/  @P6 LDG.E R26, desc[UR4][R10.64+0x78] ;  /* 0x000078040a1a6981 */ /* 0x000f22000c1e1900 */
[----:B------:R-:W-:-:S03]  /*05c0*/  @P3 LOP3.LUT R4, R4, R21, RZ, 0x3c, !PT ;  /* 0x0000001504043212 */ /* 0x000fc600078e3cff */
[----:B------:R-:W4:Y:S01]  /*05d0*/  @P4 LDG.E R21, desc[UR4][R10.64+0x5c] ;  /* 0x00005c040a154981 */ /* 0x000f22000c1e1900 */
[----:B------:R-:W-:-:S03]  /*05e0*/  @P3 LOP3.LUT R2, R2, R23, RZ, 0x3c, !PT ;  /* 0x0000001702023212 */ /* 0x000fc600078e3cff */
[----:B------:R-:W4:Y:S01]  /*05f0*/  @P5 LDG.E R23, desc[UR4][R10.64+0x68] ;  /* 0x000068040a175981 */ /* 0x000f22000c1e1900 */
[----:B------:R-:W-:-:S03]  /*0600*/  @P4 LOP3.LUT R4, R4, R25, RZ, 0x3c, !PT ;  /* 0x0000001904044212 */ /* 0x000fc600078e3cff */
[----:B------:R-:W4:Y:S01]  /*0610*/  @P5 LDG.E R25, desc[UR4][R10.64+0x70] ;  /* 0x000070040a195981 */ /* 0x000f22000c1e1900 */
[----:B--2---:R-:W-:-:S03]  /*0620*/  @P3 LOP3.LUT R5, R5, R18, RZ, 0x3c, !PT ;  /* 0x0000001205053212 */ /* 0x004fc600078e3cff */
[----:B------:R-:W2:Y:S01]  /*0630*/  @P5 LDG.E R18, desc[UR4][R10.64+0x6c] ;  /* 0x00006c040a125981 */ /* 0x000ea2000c1e1900 */
[----:B---3--:R-:W-:-:S03]  /*0640*/  @P4 LOP3.LUT R5, R5, R20, RZ, 0x3c, !PT ;  /* 0x0000001405054212 */ /* 0x008fc600078e3cff */
[----:B------:R-:W3:Y:S01]  /*0650*/  @P5 LDG.E R20, desc[UR4][R10.64+0x74] ;  /* 0x000074040a145981 */ /* 0x000ee2000c1e1900 */
[----:B----4-:R-:W-:-:S03]  /*0660*/  @P4 LOP3.LUT R3, R3, R22, RZ, 0x3c, !PT ;  /* 0x0000001603034212 */ /* 0x010fc600078e3cff */
[----:B------:R-:W4:Y:S01]  /*0670*/  @P0 LDG.E R22, desc[UR4][R10.64+0x8c] ;  /* 0x00008c040a160981 */ /* 0x000f22000c1e1900 */
[----:B------:R-:W-:-:S03]  /*0680*/  @P6 LOP3.LUT R15, R15, R26, RZ, 0x3c, !PT ;  /* 0x0000001a0f0f6212 */ /* 0x000fc600078e3cff */
        /* <DEDUP_REMOVED lines=13> */
[----:B------:R-:W-:Y:S02]  /*0760*/  @P6 LOP3.LUT R4, R4, R27, RZ, 0x3c, !PT ;  /* 0x0000001b04046212 */ /* 0x000fe400078e3cff */
[----:B------:R-:W-:Y:S02]  /*0770*/  @P6 LOP3.LUT R2, R2, R21, RZ, 0x3c, !PT ;  /* 0x0000001502026212 */ /* 0x000fe400078e3cff */
[----:B------:R-:W-:Y:S02]  /*0780*/  @P0 LOP3.LUT R4, R4, R23, RZ, 0x3c, !PT ;  /* 0x0000001704040212 */ /* 0x000fe400078e3cff */
[----:B------:R-:W-:Y:S02]  /*0790*/  @P0 LOP3.LUT R2, R2, R25, RZ, 0x3c, !PT ;  /* 0x0000001902020212 */ /* 0x000fe400078e3cff */
[----:B--2---:R-:W-:Y:S02]  /*07a0*/  @P6 LOP3.LUT R5, R5, R18, RZ, 0x3c, !PT ;  /* 0x0000001205056212 */ /* 0x004fe400078e3cff */
[----:B---3--:R-:W-:-:S02]  /*07b0*/  @P6 LOP3.LUT R3, R3, R20, RZ, 0x3c, !PT ;  /* 0x0000001403036212 */ /* 0x008fc400078e3cff */
[----:B----4-:R-:W-:Y:S02]  /*07c0*/  @P0 LOP3.LUT R5, R5, R22, RZ, 0x3c, !PT ;  /* 0x0000001605050212 */ /* 0x010fe400078e3cff */
[----:B------:R-:W-:Y:S02]  /*07d0*/  @P0 LOP3.LUT R3, R3, R26, RZ, 0x3c, !PT ;  /* 0x0000001a03030212 */ /* 0x000fe400078e3cff */
[----:B------:R-:W-:-:S13]  /*07e0*/  R2P PR, R24.B1, 0x7f ;  /* 0x0000007f18007804 */ /* 0x000fda0000001000 */
[----:B------:R-:W2:Y:S04]  /*07f0*/  @P0 LDG.E R18, desc[UR4][R10.64+0xa0] ;  /* 0x0000a0040a120981 */ /* 0x000ea8000c1e1900 */
[----:B------:R-:W3:Y:S04]  /*0800*/  @P1 LDG.E R22, desc[UR4][R10.64+0xb4] ;  /* 0x0000b4040a161981 */ /* 0x000ee8000c1e1900 */
[----:B------:R-:W4:Y:S04]  /*0810*/  @P2 LDG.E R26, desc[UR4][R10.64+0xc8] ;  /* 0x0000c8040a1a2981 */ /* 0x000f28000c1e1900 */
[----:B------:R-:W4:Y:S04]  /*0820*/  @P3 LDG.E R28, desc[UR4][R10.64+0xdc] ;  /* 0x0000dc040a1c3981 */ /* 0x000f28000c1e1900 */
[----:B------:R-:W4:Y:S04]  /*0830*/  @P0 LDG.E R23, desc[UR4][R10.64+0xa4] ;  /* 0x0000a4040a170981 */ /* 0x000f28000c1e1900 */
[----:B------:R-:W4:Y:S04]  /*0840*/  @P0 LDG.E R20, desc[UR4][R10.64+0xa8] ;  /* 0x0000a8040a140981 */ /* 0x000f28000c1e1900 */
[----:B------:R-:W4:Y:S04]  /*0850*/  @P4 LDG.E R25, desc[UR4][R10.64+0xf0] ;  /* 0x0000f0040a194981 */ /* 0x000f28000c1e1900 */
        /* <DEDUP_REMOVED lines=21> */
[----:B------:R-:W-:Y:S02]  /*09b0*/  LOP3.LUT P0, RZ, R24, 0x8000, RZ, 0xc0, !PT ;  /* 0x0000800018ff7812 */ /* 0x000fe4000780c0ff */
[----:B----4-:R-:W-:Y:S01]  /*09c0*/  @P5 LOP3.LUT R15, R15, R26, RZ, 0x3c, !PT ;  /* 0x0000001a0f0f5212 */ /* 0x010fe200078e3cff */
[----:B------:R-:W4:Y:S04]  /*09d0*/  @P3 LDG.E R24, desc[UR4][R10.64+0xe4] ;  /* 0x0000e4040a183981 */ /* 0x000f28000c1e1900 */
[----:B------:R-:W2:Y:S01]  /*09e0*/  @P6 LDG.E R26, desc[UR4][R10.64+0x118] ;  /* 0x000118040a1a6981 */ /* 0x000ea2000c1e1900 */
        /* <DEDUP_REMOVED lines=8> */
[----:B---3--:R-:W-:-:S03]  /*0a70*/  @P2 LOP3.LUT R3, R3, R22, RZ, 0x3c, !PT ;  /* 0x0000001603032212 */ /* 0x008fc600078e3cff */
[----:B------:R-:W3:Y:S01]  /*0a80*/  @P4 LDG.E R22, desc[UR4][R10.64+0x100] ;  /* 0x000100040a164981 */ /* 0x000ee2000c1e1900 */
[----:B--2---:R-:W-:-:S03]  /*0a90*/  @P6 LOP3.LUT R15, R15, R26, RZ, 0x3c, !PT ;  /* 0x0000001a0f0f6212 */ /* 0x004fc600078e3cff */
[----:B------:R-:W2:Y:S01]  /*0aa0*/  @P0 LDG.E R26, desc[UR4][R10.64+0x12c] ;  /* 0x00012c040a1a0981 */ /* 0x000ea2000c1e1900 */
[----:B----4-:R-:W-:-:S03]  /*0ab0*/  @P2 LOP3.LUT R2, R2, R23, RZ, 0x3c, !PT ;  /* 0x0000001702022212 */ /* 0x010fc600078e3cff */
[----:B------:R-:W4:Y:S01]  /*0ac0*/  @P4 LDG.E R23, desc[UR4][R10.64+0xfc] ;  /* 0x0000fc040a174981 */ /* 0x000f22000c1e1900 */
[----:B------:R-:W-:-:S03]  /*0ad0*/  @P2 LOP3.LUT R5, R5, R20, RZ, 0x3c, !PT ;  /* 0x0000001405052212 */ /* 0x000fc600078e3cff */
[----:B------:R-:W4:Y:S01]  /*0ae0*/  @P4 LDG.E R20, desc[UR4][R10.64+0xf8] ;  /* 0x0000f8040a144981 */ /* 0x000f22000c1e1900 */
[----:B------:R-:W-:Y:S02]  /*0af0*/  @P3 LOP3.LUT R2, R2, R27, RZ, 0x3c, !PT ;  /* 0x0000001b02023212 */ /* 0x000fe400078e3cff */
[----:B------:R-:W-:Y:S01]  /*0b00*/  @P3 LOP3.LUT R4, R4, R25, RZ, 0x3c, !PT ;  /* 0x0000001904043212 */ /* 0x000fe200078e3cff */
[----:B------:R-:W4:Y:S01]  /*0b10*/  @P5 LDG.E R27, desc[UR4][R10.64+0x110] ;  /* 0x000110040a1b5981 */ /* 0x000f22000c1e1900 */
[----:B------:R-:W-:-:S03]  /*0b20*/  @P3 LOP3.LUT R5, R5, R24, RZ, 0x3c, !PT ;  /* 0x0000001805053212 */ /* 0x000fc600078e3cff */
[----:B------:R-:W4:Y:S04]  /*0b30*/  @P5 LDG.E R25, desc[UR4][R10.64+0x108] ;  /* 0x000108040a195981 */ /* 0x000f28000c1e1900 */
        /* <DEDUP_REMOVED lines=19> */
[----:B------:R-:W-:-:S05]  /*0c70*/  VIADD R19, R19, 0x10 ;  /* 0x0000001013137836 */ /* 0x000fca0000000000 */
[----:B------:R-:W-:Y:S02]  /*0c80*/  ISETP.NE.AND P1, PT, R19, 0x20, PT ;  /* 0x000000201300780c */ /* 0x000fe40003f25270 */
[----:B------:R-:W-:Y:S02]  /*0c90*/  @P5 LOP3.LUT R3, R3, R18, RZ, 0x3c, !PT ;  /* 0x0000001203035212 */ /* 0x000fe400078e3cff */
[----:B------:R-:W-:Y:S02]  /*0ca0*/  @P6 LOP3.LUT R4, R4, R21, RZ, 0x3c, !PT ;  /* 0x0000001504046212 */ /* 0x000fe400078e3cff */
[----:B---3--:R-:W-:-:S04]  /*0cb0*/  @P6 LOP3.LUT R3, R3, R22, RZ, 0x3c, !PT ;  /* 0x0000001603036212 */ /* 0x008fc800078e3cff */
[----:B--2---:R-:W-:Y:S02]  /*0cc0*/  @P0 LOP3.LUT R3, R3, R26, RZ, 0x3c, !PT ;  /* 0x0000001a03030212 */ /* 0x004fe400078e3cff */
[----:B----4-:R-:W-:Y:S02]  /*0cd0*/  @P6 LOP3.LUT R2, R2, R23, RZ, 0x3c, !PT ;  /* 0x0000001702026212 */ /* 0x010fe400078e3cff */
[----:B------:R-:W-:Y:S02]  /*0ce0*/  @P6 LOP3.LUT R5, R5, R20, RZ, 0x3c, !PT ;  /* 0x0000001405056212 */ /* 0x000fe400078e3cff */
[----:B------:R-:W-:Y:S02]  /*0cf0*/  @P0 LOP3.LUT R2, R2, R27, RZ, 0x3c, !PT ;  /* 0x0000001b02020212 */ /* 0x000fe400078e3cff */
[----:B------:R-:W-:Y:S02]  /*0d00*/  @P0 LOP3.LUT R4, R4, R25, RZ, 0x3c, !PT ;  /* 0x0000001904040212 */ /* 0x000fe400078e3cff */
[----:B------:R-:W-:Y:S01]  /*0d10*/  @P0 LOP3.LUT R5, R5, R24, RZ, 0x3c, !PT ;  /* 0x0000001805050212 */ /* 0x000fe200078e3cff */
[----:B------:R-:W-:Y:S06]  /*0d20*/  @P1 BRA `(.L_x_24) ;  /* 0xfffffff400481947 */ /* 0x000fec000383ffff */
[----:B------:R-:W-:-:S05]  /*0d30*/  VIADD R17, R17, 0x1 ;  /* 0x0000000111117836 */ /* 0x000fca0000000000 */
[----:B------:R-:W-:-:S13]  /*0d40*/  ISETP.NE.AND P0, PT, R17, 0x5, PT ;  /* 0x000000051100780c */ /* 0x000fda0003f05270 */
[----:B------:R-:W-:Y:S05]  /*0d50*/  @P0 BRA `(.L_x_25) ;  /* 0xfffffff400300947 */ /* 0x000fea000383ffff */
[----:B------:R0:W-:Y:S01]  /*0d60*/  STG.E.64 desc[UR4][R6.64+0x8], R4 ;  /* 0x0000080406007986 */ /* 0x0001e2000c101b04 */
[----:B------:R-:W-:Y:S01]  /*0d70*/  VIADD R14, R14, 0x1 ;  /* 0x000000010e0e7836 */ /* 0x000fe20000000000 */
[----:B------:R-:W-:Y:S02]  /*0d80*/  LOP3.LUT R11, R13, 0x3, RZ, 0xc0, !PT ;  /* 0x000000030d0b7812 */ /* 0x000fe400078ec0ff */
[----:B------:R0:W-:Y:S02]  /*0d90*/  STG.E.64 desc[UR4][R6.64+0x10], R2 ;  /* 0x0000100206007986 */ /* 0x0001e4000c101b04 */
[----:B------:R-:W-:Y:S02]  /*0da0*/  ISETP.GE.U32.AND P0, PT, R14, R11, PT ;  /* 0x0000000b0e00720c */ /* 0x000fe40003f06070 */
[----:B------:R0:W-:Y:S11]  /*0db0*/  STG.E desc[UR4][R6.64+0x4], R15 ;  /* 0x0000040f06007986 */ /* 0x0001f6000c101904 */
[----:B------:R-:W-:Y:S05]  /*0dc0*/  @!P0 BRA `(.L_x_26) ;  /* 0xfffffff400048947 */ /* 0x000fea000383ffff */
.L_x_23:
[----:B------:R-:W-:Y:S05]  /*0dd0*/  BSYNC.RECONVERGENT B1 ;  /* 0x0000000000017941 */ /* 0x000fea0003800200 */
.L_x_22:
[C---:B------:R-:W-:Y:S01]  /*0de0*/  ISETP.GT.U32.AND P0, PT, R13.reuse, 0x3, PT ;  /* 0x000000030d00780c */ /* 0x040fe20003f04070 */
[----:B------:R-:W-:Y:S01]  /*0df0*/  VIADD R12, R12, 0x1 ;  /* 0x000000010c0c7836 */ /* 0x000fe20000000000 */
[--C-:B------:R-:W-:Y:S02]  /*0e00*/  SHF.R.U64 R13, R13, 0x2, R0.reuse ;  /* 0x000000020d0d7819 */ /* 0x100fe40000001200 */
[----:B------:R-:W-:Y:S02]  /*0e10*/  ISETP.GT.U32.AND.EX P0, PT, R0, RZ, PT, P0 ;  /* 0x000000ff0000720c */ /* 0x000fe40003f04100 */
[----:B------:R-:W-:-:S11]  /*0e20*/  SHF.R.U32.HI R0, RZ, 0x2, R0 ;  /* 0x00000002ff007819 */ /* 0x000fd60000011600 */
[----:B------:R-:W-:Y:S05]  /*0e30*/  @P0 BRA `(.L_x_27) ;  /* 0xfffffff000c80947 */ /* 0x000fea000383ffff */
.L_x_21:
[----:B------:R-:W-:Y:S05]  /*0e40*/  BSYNC.RECONVERGENT B0 ;  /* 0x0000000000007941 */ /* 0x000fea0003800200 */
.L_x_20:
[----:B------:R-:W-:Y:S04]  /*0e50*/  STG.E.64 desc[UR4][R6.64+0x18], RZ ;  /* 0x000018ff06007986 */ /* 0x000fe8000c101b04 */
[----:B------:R-:W-:Y:S04]  /*0e60*/  STG.E desc[UR4][R6.64+0x20], RZ ;  /* 0x000020ff06007986 */ /* 0x000fe8000c101904 */
[----:B------:R-:W-:Y:S01]  /*0e70*/  STG.E.64 desc[UR4][R6.64+0x28], RZ ;  /* 0x000028ff06007986 */ /* 0x000fe2000c101b04 */
[----:B------:R-:W-:Y:S05]  /*0e80*/  EXIT ;  /* 0x000000000000794d */ /* 0x000fea0003800000 */
.L_x_28:
        /* <DEDUP_REMOVED lines=15> */
.L_x_33:


//--------------------- .nv.global.init           --------------------------
	.section	.nv.global.init,"aw",@progbits
	.align	4
.nv.global.init:
	.type		mrg32k3aM1SubSeq,@object
	.size		mrg32k3aM1SubSeq,(mrg32k3aM2SubSeq - mrg32k3aM1SubSeq)
mrg32k3aM1SubSeq:
        /*0000*/ 	.byte	0x0b, 0xcc, 0xee, 0x04, 0x73, 0x29, 0x8b, 0x6f, 0xf6, 0x53, 0x03, 0xf6, 0x23, 0xf6, 0xea, 0xda
        /* <DEDUP_REMOVED lines=125> */
	.type		mrg32k3aM2SubSeq,@object
	.size		mrg32k3aM2SubSeq,(mrg32k3aM1 - mrg32k3aM2SubSeq)
mrg32k3aM2SubSeq:
        /* <DEDUP_REMOVED lines=126> */
	.type		mrg32k3aM1,@object
	.size		mrg32k3aM1,(mrg32k3aM1Seq - mrg32k3aM1)
mrg32k3aM1:
        /* <DEDUP_REMOVED lines=144> */
	.type		mrg32k3aM1Seq,@object
	.size		mrg32k3aM1Seq,(mrg32k3aM2 - mrg32k3aM1Seq)
mrg32k3aM1Seq:
        /* <DEDUP_REMOVED lines=144> */
	.type		mrg32k3aM2,@object
	.size		mrg32k3aM2,(mrg32k3aM2Seq - mrg32k3aM2)
mrg32k3aM2:
        /* <DEDUP_REMOVED lines=144> */
	.type		mrg32k3aM2Seq,@object
	.size		mrg32k3aM2Seq,(precalc_xorwow_matrix - mrg32k3aM2Seq)
mrg32k3aM2Seq:
        /* <DEDUP_REMOVED lines=144> */
	.type		precalc_xorwow_matrix,@object
	.size		precalc_xorwow_matrix,(precalc_xorwow_offset_matrix - precalc_xorwow_matrix)
precalc_xorwow_matrix:
        /* <DEDUP_REMOVED lines=6400> */
	.type		precalc_xorwow_offset_matrix,@object
	.size		precalc_xorwow_offset_matrix,(.L_1 - precalc_xorwow_offset_matrix)
precalc_xorwow_offset_matrix:
        /* <DEDUP_REMOVED lines=6400> */
.L_1:


//--------------------- .nv.shared.reserved.0     --------------------------
	.section	.nv.shared.reserved.0,"aw",@nobits
	.weak		__nv_reservedSMEM_offset_0_alias
	.size		__nv_reservedSMEM_offset_0_alias, 0, 64
	.other		__nv_reservedSMEM_offset_0_alias,@"STO_CUDA_RESERVED_SHARED STV_DEFAULT"
__nv_reservedSMEM_offset_0_alias:
	.zero		0
	.zero		64


//--------------------- .nv.constant0._Z14add_arrays_gpuPfS_S_i --------------------------
	.section	.nv.constant0._Z14add_arrays_gpuPfS_S_i,"a",@progbits
	.sectionflags	@""
	.align	4
.nv.constant0._Z14add_arrays_gpuPfS_S_i:
	.zero		924


//--------------------- .nv.constant0._Z16generate_kernelsP17curandStateXORWOWPfi --------------------------
	.section	.nv.constant0._Z16generate_kernelsP17curandStateXORWOWPfi,"a",@progbits
	.sectionflags	@""
	.align	4
.nv.constant0._Z16generate_kernelsP17curandStateXORWOWPfi:
	.zero		916


//--------------------- .nv.constant0._Z15generate_kernelP17curandStateXORWOWPf --------------------------
	.section	.nv.constant0._Z15generate_kernelP17curandStateXORWOWPf,"a",@progbits
	.sectionflags	@""
	.align	4
.nv.constant0._Z15generate_kernelP17curandStateXORWOWPf:
	.zero		912


//--------------------- .nv.constant0._Z12setup_kernelP17curandStateXORWOW --------------------------
	.section	.nv.constant0._Z12setup_kernelP17curandStateXORWOW,"a",@progbits
	.sectionflags	@""
	.align	4
.nv.constant0._Z12setup_kernelP17curandStateXORWOW:
	.zero		904


//--------------------- SYMBOLS --------------------------

	.type		.nv.reservedSmem.offset0,@object
	.size		.nv.reservedSmem.offset0,0x4
